//
// Generated by NVIDIA NVVM Compiler
//
// Compiler Build ID: CL-36424714
// Cuda compilation tools, release 13.0, V13.0.88
// Based on NVVM 20.0.0
//

.version 9.0
.target sm_100
.address_size 64

	// .globl	_Z17PathTracingKernelP6float3
.const .align 4 .b8 SPHERES[352] = {0, 80, 195, 71, 0, 0, 72, 66, 51, 51, 35, 66, 0, 80, 195, 71, 0, 0, 64, 63, 0, 0, 64, 63, 0, 0, 64, 63, 0, 0, 0, 0, 0, 0, 0, 0, 0, 0, 0, 0, 0, 0, 0, 0, 0, 0, 132, 65, 0, 0, 216, 65, 0, 0, 132, 65, 0, 0, 60, 66, 0, 0, 128, 63, 0, 0, 128, 63, 0, 0, 128, 63, 0, 0, 0, 0, 0, 0, 0, 0, 0, 0, 0, 0, 0, 0, 0, 0, 0, 0, 132, 65, 0, 0, 146, 66, 0, 0, 132, 65, 0, 0, 156, 66, 0, 0, 128, 63, 0, 0, 128, 63, 0, 0, 128, 63, 0, 0, 0, 0, 0, 0, 0, 0, 0, 0, 0, 0, 0, 0, 0, 0, 0, 80, 195, 71, 0, 0, 72, 66, 0, 80, 195, 71, 51, 51, 163, 66, 0, 0, 64, 63, 0, 0, 64, 63, 0, 0, 64, 63, 0, 0, 0, 0, 0, 0, 0, 0, 0, 0, 0, 0, 0, 0, 0, 0, 0, 0, 22, 68, 0, 0, 72, 66, 31, 53, 42, 68, 51, 51, 163, 66, 0, 0, 0, 0, 0, 0, 0, 0, 0, 0, 0, 0, 0, 0, 0, 64, 102, 102, 230, 63, 205, 204, 204, 63, 0, 0, 0, 0, 0, 80, 195, 71, 128, 80, 195, 71, 51, 51, 35, 66, 51, 51, 163, 66, 0, 0, 64, 63, 0, 0, 128, 62, 0, 0, 128, 62, 0, 0, 0, 0, 0, 0, 0, 0, 0, 0, 0, 0, 0, 0, 0, 0, 0, 80, 195, 71, 0, 0, 72, 66, 51, 39, 195, 199, 51, 51, 163, 66, 0, 0, 64, 63, 0, 0, 64, 63, 0, 0, 64, 63, 0, 0, 0, 0, 0, 0, 0, 0, 0, 0, 0, 0, 0, 0, 0, 0, 0, 80, 195, 71, 128, 30, 195, 199, 51, 51, 35, 66, 51, 51, 163, 66, 0, 0, 128, 62, 0, 0, 128, 62, 0, 0, 64, 63};
.global .align 4 .b8 __cudart_i2opi_f[24] = {65, 144, 67, 60, 153, 149, 98, 219, 192, 221, 52, 245, 209, 87, 39, 252, 41, 21, 68, 78, 110, 131, 249, 162};

.visible .entry _Z17PathTracingKernelP6float3(
	.param .u64 .ptr .align 1 _Z17PathTracingKernelP6float3_param_0
)
{
	.local .align 4 .b8 	__local_depot0[28];
	.reg .b64 	%SP;
	.reg .b64 	%SPL;
	.reg .pred 	%p<76>;
	.reg .b32 	%r<146>;
	.reg .b32 	%f<455>;
	.reg .b64 	%rd<46>;
	.reg .b64 	%fd<5>;

	mov.u64 	%SPL, __local_depot0;
	add.u64 	%rd1, %SPL, 0;
	add.u64 	%rd2, %SPL, 0;
	mov.u32 	%r53, %ctaid.x;
	mov.u32 	%r54, %ntid.x;
	mov.u32 	%r55, %tid.x;
	mad.lo.s32 	%r1, %r53, %r54, %r55;
	mov.u32 	%r56, %ctaid.y;
	mov.u32 	%r57, %ntid.y;
	mov.u32 	%r58, %tid.y;
	mad.lo.s32 	%r2, %r56, %r57, %r58;
	cvt.rn.f32.u32 	%f131, %r1;
	add.f32 	%f132, %f131, 0f3E800000;
	fma.rn.f32 	%f133, %f132, 0f3A800000, 0fBF000000;
	cvt.rn.f32.u32 	%f134, %r2;
	add.f32 	%f135, %f134, 0f3E800000;
	fma.rn.f32 	%f136, %f135, 0f3A800000, 0fBF000000;
	mul.f32 	%f137, %f136, 0f00000000;
	mul.f32 	%f138, %f136, 0f3F035639;
	mul.f32 	%f139, %f136, 0fBCB316BA;
	fma.rn.f32 	%f140, %f133, 0f3F0374BC, %f137;
	fma.rn.f32 	%f141, %f133, 0f00000000, %f138;
	fma.rn.f32 	%f142, %f133, 0f00000000, %f139;
	add.f32 	%f143, %f140, 0f00000000;
	add.f32 	%f144, %f141, 0fBD2E6169;
	add.f32 	%f145, %f142, 0fBF7FC494;
	mul.f32 	%f146, %f144, %f144;
	fma.rn.f32 	%f147, %f143, %f143, %f146;
	fma.rn.f32 	%f148, %f145, %f145, %f147;
	sqrt.rn.f32 	%f149, %f148;
	rcp.rn.f32 	%f150, %f149;
	mul.f32 	%f1, %f143, %f150;
	mul.f32 	%f2, %f144, %f150;
	mul.f32 	%f3, %f145, %f150;
	ld.const.f32 	%f4, [SPHERES+4];
	ld.const.f32 	%f5, [SPHERES+8];
	ld.const.f32 	%f6, [SPHERES+12];
	ld.const.f32 	%f151, [SPHERES];
	mul.f32 	%f7, %f151, %f151;
	ld.const.f32 	%f8, [SPHERES+48];
	ld.const.f32 	%f9, [SPHERES+52];
	ld.const.f32 	%f10, [SPHERES+56];
	ld.const.f32 	%f152, [SPHERES+44];
	mul.f32 	%f11, %f152, %f152;
	ld.const.f32 	%f12, [SPHERES+96];
	ld.const.f32 	%f13, [SPHERES+100];
	ld.const.f32 	%f153, [SPHERES+88];
	mul.f32 	%f14, %f153, %f153;
	ld.const.f32 	%f154, [SPHERES+132];
	mul.f32 	%f15, %f154, %f154;
	ld.const.f32 	%f16, [SPHERES+180];
	ld.const.f32 	%f17, [SPHERES+184];
	ld.const.f32 	%f18, [SPHERES+188];
	ld.const.f32 	%f155, [SPHERES+176];
	mul.f32 	%f19, %f155, %f155;
	ld.const.f32 	%f20, [SPHERES+224];
	ld.const.f32 	%f21, [SPHERES+228];
	ld.const.f32 	%f22, [SPHERES+232];
	ld.const.f32 	%f156, [SPHERES+220];
	mul.f32 	%f23, %f156, %f156;
	ld.const.f32 	%f24, [SPHERES+268];
	ld.const.f32 	%f25, [SPHERES+272];
	ld.const.f32 	%f26, [SPHERES+276];
	ld.const.f32 	%f157, [SPHERES+264];
	mul.f32 	%f27, %f157, %f157;
	ld.const.f32 	%f28, [SPHERES+312];
	ld.const.f32 	%f29, [SPHERES+316];
	ld.const.f32 	%f30, [SPHERES+320];
	ld.const.f32 	%f158, [SPHERES+308];
	mul.f32 	%f31, %f158, %f158;
	mov.b32 	%r128, 0;
	mov.f32 	%f427, 0f00000000;
	ld.const.f32 	%f209, [SPHERES+92];
	ld.const.f32 	%f225, [SPHERES+136];
	ld.const.f32 	%f227, [SPHERES+140];
	ld.const.f32 	%f229, [SPHERES+144];
	mov.u64 	%rd18, SPHERES;
	mov.u64 	%rd29, __cudart_i2opi_f;
	mov.f32 	%f428, %f427;
	mov.f32 	%f429, %f427;
	mov.u32 	%r145, %r1;
	mov.u32 	%r144, %r2;
$L__BB0_1:
	cvt.rn.f32.u32 	%f161, %r1;
	add.f32 	%f162, %f161, 0f3E800000;
	fma.rn.f32 	%f163, %f162, 0f3A800000, 0fBF000000;
	cvt.rn.f32.u32 	%f164, %r2;
	add.f32 	%f165, %f164, 0f3E800000;
	fma.rn.f32 	%f166, %f165, 0f3A800000, 0fBF000000;
	mul.f32 	%f167, %f166, 0f3F035639;
	fma.rn.f32 	%f168, %f163, 0f00000000, %f167;
	add.f32 	%f169, %f168, 0fBD2E6169;
	fma.rn.f32 	%f437, %f169, 0f42200000, 0f42500000;
	mul.f32 	%f170, %f166, 0f00000000;
	fma.rn.f32 	%f171, %f163, 0f3F0374BC, %f170;
	add.f32 	%f172, %f171, 0f00000000;
	fma.rn.f32 	%f438, %f172, 0f42200000, 0f42480000;
	mul.f32 	%f173, %f166, 0fBCB316BA;
	fma.rn.f32 	%f174, %f163, 0f00000000, %f173;
	add.f32 	%f175, %f174, 0fBF7FC494;
	fma.rn.f32 	%f436, %f175, 0f42200000, 0f4393CCCD;
	mov.b32 	%r132, 0;
	mov.f32 	%f452, 0f00000000;
	mov.f32 	%f430, 0f3F800000;
	mov.f32 	%f431, %f430;
	mov.f32 	%f432, %f430;
	mov.f32 	%f453, %f452;
	mov.f32 	%f454, %f452;
	mov.f32 	%f439, %f1;
	mov.f32 	%f440, %f2;
	mov.f32 	%f441, %f3;
$L__BB0_2:
	mov.f32 	%f43, %f454;
	mov.f32 	%f42, %f453;
	mov.f32 	%f41, %f452;
	sub.f32 	%f177, %f4, %f438;
	sub.f32 	%f178, %f5, %f437;
	sub.f32 	%f179, %f6, %f436;
	mul.f32 	%f180, %f440, %f178;
	fma.rn.f32 	%f181, %f439, %f177, %f180;
	fma.rn.f32 	%f50, %f441, %f179, %f181;
	mul.f32 	%f182, %f50, %f50;
	mul.f32 	%f183, %f178, %f178;
	fma.rn.f32 	%f184, %f177, %f177, %f183;
	fma.rn.f32 	%f185, %f179, %f179, %f184;
	sub.f32 	%f186, %f182, %f185;
	add.f32 	%f51, %f7, %f186;
	setp.lt.f32 	%p1, %f51, 0f00000000;
	mov.f32 	%f442, 0f00000000;
	@%p1 bra 	$L__BB0_4;
	sqrt.rn.f32 	%f187, %f51;
	sub.f32 	%f188, %f50, %f187;
	setp.gt.f32 	%p2, %f188, 0f38D1B717;
	add.f32 	%f189, %f50, %f187;
	setp.gt.f32 	%p3, %f189, 0f38D1B717;
	selp.f32 	%f190, %f189, 0f00000000, %p3;
	selp.f32 	%f442, %f188, %f190, %p2;
$L__BB0_4:
	sub.f32 	%f192, %f8, %f438;
	sub.f32 	%f193, %f9, %f437;
	sub.f32 	%f194, %f10, %f436;
	mul.f32 	%f195, %f440, %f193;
	fma.rn.f32 	%f196, %f439, %f192, %f195;
	fma.rn.f32 	%f54, %f441, %f194, %f196;
	mul.f32 	%f197, %f54, %f54;
	mul.f32 	%f198, %f193, %f193;
	fma.rn.f32 	%f199, %f192, %f192, %f198;
	fma.rn.f32 	%f200, %f194, %f194, %f199;
	sub.f32 	%f201, %f197, %f200;
	add.f32 	%f55, %f11, %f201;
	setp.lt.f32 	%p4, %f55, 0f00000000;
	mov.f32 	%f443, 0f00000000;
	@%p4 bra 	$L__BB0_6;
	sqrt.rn.f32 	%f202, %f55;
	sub.f32 	%f203, %f54, %f202;
	setp.gt.f32 	%p5, %f203, 0f38D1B717;
	add.f32 	%f204, %f54, %f202;
	setp.gt.f32 	%p6, %f204, 0f38D1B717;
	selp.f32 	%f205, %f204, 0f00000000, %p6;
	selp.f32 	%f443, %f203, %f205, %p5;
$L__BB0_6:
	mov.b32 	%r60, %f442;
	setp.gt.s32 	%p7, %r60, -1;
	and.b32  	%r61, %r60, 2147483647;
	add.s32 	%r62, %r61, -8388608;
	setp.lt.u32 	%p8, %r62, 2130706432;
	and.pred  	%p9, %p8, %p7;
	selp.f32 	%f207, %f442, 0f7F800000, %p9;
	setp.neu.f32 	%p10, %f443, 0f00000000;
	setp.lt.f32 	%p11, %f443, %f207;
	and.pred  	%p12, %p10, %p11;
	selp.b32 	%r63, 0, %r129, %p9;
	selp.b32 	%r11, 1, %r63, %p12;
	selp.f32 	%f58, %f443, %f207, %p12;
	sub.f32 	%f210, %f209, %f438;
	sub.f32 	%f211, %f12, %f437;
	sub.f32 	%f212, %f13, %f436;
	mul.f32 	%f213, %f440, %f211;
	fma.rn.f32 	%f214, %f439, %f210, %f213;
	fma.rn.f32 	%f59, %f441, %f212, %f214;
	mul.f32 	%f215, %f59, %f59;
	mul.f32 	%f216, %f211, %f211;
	fma.rn.f32 	%f217, %f210, %f210, %f216;
	fma.rn.f32 	%f218, %f212, %f212, %f217;
	sub.f32 	%f219, %f215, %f218;
	add.f32 	%f60, %f14, %f219;
	setp.lt.f32 	%p13, %f60, 0f00000000;
	mov.f32 	%f444, 0f00000000;
	@%p13 bra 	$L__BB0_8;
	sqrt.rn.f32 	%f220, %f60;
	sub.f32 	%f221, %f59, %f220;
	setp.gt.f32 	%p14, %f221, 0f38D1B717;
	add.f32 	%f222, %f59, %f220;
	setp.gt.f32 	%p15, %f222, 0f38D1B717;
	selp.f32 	%f223, %f222, 0f00000000, %p15;
	selp.f32 	%f444, %f221, %f223, %p14;
$L__BB0_8:
	setp.neu.f32 	%p16, %f444, 0f00000000;
	setp.lt.f32 	%p17, %f444, %f58;
	and.pred  	%p18, %p16, %p17;
	selp.b32 	%r12, 2, %r11, %p18;
	selp.f32 	%f63, %f444, %f58, %p18;
	sub.f32 	%f226, %f225, %f438;
	sub.f32 	%f228, %f227, %f437;
	sub.f32 	%f230, %f229, %f436;
	mul.f32 	%f231, %f440, %f228;
	fma.rn.f32 	%f232, %f439, %f226, %f231;
	fma.rn.f32 	%f64, %f441, %f230, %f232;
	mul.f32 	%f233, %f64, %f64;
	mul.f32 	%f234, %f228, %f228;
	fma.rn.f32 	%f235, %f226, %f226, %f234;
	fma.rn.f32 	%f236, %f230, %f230, %f235;
	sub.f32 	%f237, %f233, %f236;
	add.f32 	%f65, %f15, %f237;
	setp.lt.f32 	%p19, %f65, 0f00000000;
	mov.f32 	%f445, 0f00000000;
	@%p19 bra 	$L__BB0_10;
	sqrt.rn.f32 	%f238, %f65;
	sub.f32 	%f239, %f64, %f238;
	setp.gt.f32 	%p20, %f239, 0f38D1B717;
	add.f32 	%f240, %f64, %f238;
	setp.gt.f32 	%p21, %f240, 0f38D1B717;
	selp.f32 	%f241, %f240, 0f00000000, %p21;
	selp.f32 	%f445, %f239, %f241, %p20;
$L__BB0_10:
	setp.neu.f32 	%p22, %f445, 0f00000000;
	setp.lt.f32 	%p23, %f445, %f63;
	and.pred  	%p24, %p22, %p23;
	selp.b32 	%r13, 3, %r12, %p24;
	selp.f32 	%f68, %f445, %f63, %p24;
	sub.f32 	%f243, %f16, %f438;
	sub.f32 	%f244, %f17, %f437;
	sub.f32 	%f245, %f18, %f436;
	mul.f32 	%f246, %f440, %f244;
	fma.rn.f32 	%f247, %f439, %f243, %f246;
	fma.rn.f32 	%f69, %f441, %f245, %f247;
	mul.f32 	%f248, %f69, %f69;
	mul.f32 	%f249, %f244, %f244;
	fma.rn.f32 	%f250, %f243, %f243, %f249;
	fma.rn.f32 	%f251, %f245, %f245, %f250;
	sub.f32 	%f252, %f248, %f251;
	add.f32 	%f70, %f19, %f252;
	setp.lt.f32 	%p25, %f70, 0f00000000;
	mov.f32 	%f446, 0f00000000;
	@%p25 bra 	$L__BB0_12;
	sqrt.rn.f32 	%f253, %f70;
	sub.f32 	%f254, %f69, %f253;
	setp.gt.f32 	%p26, %f254, 0f38D1B717;
	add.f32 	%f255, %f69, %f253;
	setp.gt.f32 	%p27, %f255, 0f38D1B717;
	selp.f32 	%f256, %f255, 0f00000000, %p27;
	selp.f32 	%f446, %f254, %f256, %p26;
$L__BB0_12:
	setp.neu.f32 	%p28, %f446, 0f00000000;
	setp.lt.f32 	%p29, %f446, %f68;
	and.pred  	%p30, %p28, %p29;
	selp.b32 	%r14, 4, %r13, %p30;
	selp.f32 	%f73, %f446, %f68, %p30;
	sub.f32 	%f258, %f20, %f438;
	sub.f32 	%f259, %f21, %f437;
	sub.f32 	%f260, %f22, %f436;
	mul.f32 	%f261, %f440, %f259;
	fma.rn.f32 	%f262, %f439, %f258, %f261;
	fma.rn.f32 	%f74, %f441, %f260, %f262;
	mul.f32 	%f263, %f74, %f74;
	mul.f32 	%f264, %f259, %f259;
	fma.rn.f32 	%f265, %f258, %f258, %f264;
	fma.rn.f32 	%f266, %f260, %f260, %f265;
	sub.f32 	%f267, %f263, %f266;
	add.f32 	%f75, %f23, %f267;
	setp.lt.f32 	%p31, %f75, 0f00000000;
	mov.f32 	%f447, 0f00000000;
	@%p31 bra 	$L__BB0_14;
	sqrt.rn.f32 	%f268, %f75;
	sub.f32 	%f269, %f74, %f268;
	setp.gt.f32 	%p32, %f269, 0f38D1B717;
	add.f32 	%f270, %f74, %f268;
	setp.gt.f32 	%p33, %f270, 0f38D1B717;
	selp.f32 	%f271, %f270, 0f00000000, %p33;
	selp.f32 	%f447, %f269, %f271, %p32;
$L__BB0_14:
	setp.neu.f32 	%p34, %f447, 0f00000000;
	setp.lt.f32 	%p35, %f447, %f73;
	and.pred  	%p36, %p34, %p35;
	selp.b32 	%r15, 5, %r14, %p36;
	selp.f32 	%f78, %f447, %f73, %p36;
	sub.f32 	%f273, %f24, %f438;
	sub.f32 	%f274, %f25, %f437;
	sub.f32 	%f275, %f26, %f436;
	mul.f32 	%f276, %f440, %f274;
	fma.rn.f32 	%f277, %f439, %f273, %f276;
	fma.rn.f32 	%f79, %f441, %f275, %f277;
	mul.f32 	%f278, %f79, %f79;
	mul.f32 	%f279, %f274, %f274;
	fma.rn.f32 	%f280, %f273, %f273, %f279;
	fma.rn.f32 	%f281, %f275, %f275, %f280;
	sub.f32 	%f282, %f278, %f281;
	add.f32 	%f80, %f27, %f282;
	setp.lt.f32 	%p37, %f80, 0f00000000;
	mov.f32 	%f448, 0f00000000;
	@%p37 bra 	$L__BB0_16;
	sqrt.rn.f32 	%f283, %f80;
	sub.f32 	%f284, %f79, %f283;
	setp.gt.f32 	%p38, %f284, 0f38D1B717;
	add.f32 	%f285, %f79, %f283;
	setp.gt.f32 	%p39, %f285, 0f38D1B717;
	selp.f32 	%f286, %f285, 0f00000000, %p39;
	selp.f32 	%f448, %f284, %f286, %p38;
$L__BB0_16:
	setp.neu.f32 	%p40, %f448, 0f00000000;
	setp.lt.f32 	%p41, %f448, %f78;
	and.pred  	%p42, %p40, %p41;
	selp.b32 	%r16, 6, %r15, %p42;
	selp.f32 	%f83, %f448, %f78, %p42;
	sub.f32 	%f288, %f28, %f438;
	sub.f32 	%f289, %f29, %f437;
	sub.f32 	%f290, %f30, %f436;
	mul.f32 	%f291, %f440, %f289;
	fma.rn.f32 	%f292, %f439, %f288, %f291;
	fma.rn.f32 	%f84, %f441, %f290, %f292;
	mul.f32 	%f293, %f84, %f84;
	mul.f32 	%f294, %f289, %f289;
	fma.rn.f32 	%f295, %f288, %f288, %f294;
	fma.rn.f32 	%f296, %f290, %f290, %f295;
	sub.f32 	%f297, %f293, %f296;
	add.f32 	%f85, %f31, %f297;
	setp.lt.f32 	%p43, %f85, 0f00000000;
	mov.f32 	%f449, 0f00000000;
	@%p43 bra 	$L__BB0_18;
	sqrt.rn.f32 	%f298, %f85;
	sub.f32 	%f299, %f84, %f298;
	setp.gt.f32 	%p44, %f299, 0f38D1B717;
	add.f32 	%f300, %f84, %f298;
	setp.gt.f32 	%p45, %f300, 0f38D1B717;
	selp.f32 	%f301, %f300, 0f00000000, %p45;
	selp.f32 	%f449, %f299, %f301, %p44;
$L__BB0_18:
	setp.neu.f32 	%p46, %f449, 0f00000000;
	setp.lt.f32 	%p47, %f449, %f83;
	and.pred  	%p48, %p46, %p47;
	selp.b32 	%r129, 7, %r16, %p48;
	selp.f32 	%f88, %f449, %f83, %p48;
	setp.equ.f32 	%p49, %f88, 0f7F800000;
	mov.f32 	%f452, 0f00000000;
	mov.f32 	%f453, %f452;
	mov.f32 	%f454, %f452;
	@%p49 bra 	$L__BB0_36;
	mul.wide.u32 	%rd17, %r129, 44;
	add.s64 	%rd3, %rd18, %rd17;
	fma.rn.f32 	%f89, %f439, %f88, %f438;
	fma.rn.f32 	%f90, %f440, %f88, %f437;
	fma.rn.f32 	%f91, %f441, %f88, %f436;
	ld.const.f32 	%f303, [%rd3+4];
	sub.f32 	%f304, %f89, %f303;
	ld.const.f32 	%f305, [%rd3+8];
	sub.f32 	%f306, %f90, %f305;
	ld.const.f32 	%f307, [%rd3+12];
	sub.f32 	%f308, %f91, %f307;
	mul.f32 	%f309, %f306, %f306;
	fma.rn.f32 	%f310, %f304, %f304, %f309;
	fma.rn.f32 	%f311, %f308, %f308, %f310;
	sqrt.rn.f32 	%f312, %f311;
	rcp.rn.f32 	%f313, %f312;
	mul.f32 	%f314, %f304, %f313;
	mul.f32 	%f315, %f306, %f313;
	mul.f32 	%f316, %f308, %f313;
	mul.f32 	%f317, %f440, %f315;
	fma.rn.f32 	%f318, %f439, %f314, %f317;
	fma.rn.f32 	%f319, %f441, %f316, %f318;
	setp.gt.f32 	%p50, %f319, 0f00000000;
	neg.f32 	%f320, %f314;
	neg.f32 	%f321, %f315;
	neg.f32 	%f322, %f316;
	selp.f32 	%f92, %f320, %f314, %p50;
	selp.f32 	%f93, %f321, %f315, %p50;
	selp.f32 	%f94, %f322, %f316, %p50;
	ld.const.f32 	%f323, [%rd3+28];
	ld.const.f32 	%f324, [%rd3+32];
	ld.const.f32 	%f325, [%rd3+36];
	fma.rn.f32 	%f452, %f430, %f323, %f41;
	fma.rn.f32 	%f453, %f431, %f324, %f42;
	fma.rn.f32 	%f454, %f432, %f325, %f43;
	and.b32  	%r64, %r145, 65535;
	shr.u32 	%r65, %r145, 16;
	mad.lo.s32 	%r66, %r64, 36969, %r65;
	and.b32  	%r67, %r144, 65535;
	shr.u32 	%r68, %r144, 16;
	mad.lo.s32 	%r69, %r67, 18000, %r68;
	shl.b32 	%r70, %r66, 16;
	add.s32 	%r71, %r70, %r69;
	and.b32  	%r72, %r71, 8388607;
	or.b32  	%r73, %r72, 1073741824;
	mov.b32 	%f326, %r73;
	add.f32 	%f327, %f326, 0fC0000000;
	mul.f32 	%f328, %f327, 0f3F000000;
	mul.f32 	%f98, %f328, 0f40C90FDB;
	and.b32  	%r74, %r66, 65535;
	shr.u32 	%r75, %r66, 16;
	mad.lo.s32 	%r145, %r74, 36969, %r75;
	and.b32  	%r76, %r69, 65535;
	shr.u32 	%r77, %r69, 16;
	mad.lo.s32 	%r144, %r76, 18000, %r77;
	shl.b32 	%r78, %r145, 16;
	add.s32 	%r79, %r78, %r144;
	and.b32  	%r80, %r79, 8388607;
	or.b32  	%r81, %r80, 1073741824;
	mov.b32 	%f329, %r81;
	add.f32 	%f330, %f329, 0fC0000000;
	mul.f32 	%f99, %f330, 0f3F000000;
	sqrt.rn.f32 	%f100, %f99;
	abs.f32 	%f331, %f92;
	setp.gt.f32 	%p51, %f331, 0f3DCCCCCD;
	selp.f32 	%f332, 0f3F800000, 0f00000000, %p51;
	selp.f32 	%f333, 0f00000000, 0f3F800000, %p51;
	mul.f32 	%f334, %f94, %f332;
	mul.f32 	%f335, %f93, 0f00000000;
	sub.f32 	%f336, %f334, %f335;
	mul.f32 	%f337, %f92, 0f00000000;
	mul.f32 	%f338, %f94, %f333;
	sub.f32 	%f339, %f337, %f338;
	mul.f32 	%f340, %f93, %f333;
	mul.f32 	%f341, %f92, %f332;
	sub.f32 	%f342, %f340, %f341;
	mul.f32 	%f343, %f339, %f339;
	fma.rn.f32 	%f344, %f336, %f336, %f343;
	fma.rn.f32 	%f345, %f342, %f342, %f344;
	sqrt.rn.f32 	%f346, %f345;
	rcp.rn.f32 	%f347, %f346;
	mul.f32 	%f101, %f347, %f336;
	mul.f32 	%f102, %f347, %f339;
	mul.f32 	%f103, %f347, %f342;
	mul.f32 	%f348, %f98, 0f3F22F983;
	cvt.rni.s32.f32 	%r143, %f348;
	cvt.rn.f32.s32 	%f349, %r143;
	fma.rn.f32 	%f350, %f349, 0fBFC90FDA, %f98;
	fma.rn.f32 	%f351, %f349, 0fB3A22168, %f350;
	fma.rn.f32 	%f451, %f349, 0fA7C234C5, %f351;
	abs.f32 	%f105, %f98;
	setp.ltu.f32 	%p52, %f105, 0f47CE4780;
	mov.u32 	%r139, %r143;
	mov.f32 	%f450, %f451;
	@%p52 bra 	$L__BB0_27;
	setp.neu.f32 	%p53, %f105, 0f7F800000;
	@%p53 bra 	$L__BB0_22;
	mov.f32 	%f354, 0f00000000;
	mul.rn.f32 	%f450, %f98, %f354;
	mov.b32 	%r139, 0;
	bra.uni 	$L__BB0_27;
$L__BB0_22:
	mov.b32 	%r21, %f98;
	shl.b32 	%r83, %r21, 8;
	or.b32  	%r22, %r83, -2147483648;
	mov.b64 	%rd44, 0;
	mov.b32 	%r136, 0;
	mov.u64 	%rd42, __cudart_i2opi_f;
	mov.u64 	%rd43, %rd2;
$L__BB0_23:
	.pragma "nounroll";
	ld.global.nc.u32 	%r84, [%rd42];
	mad.wide.u32 	%rd21, %r84, %r22, %rd44;
	shr.u64 	%rd44, %rd21, 32;
	st.local.u32 	[%rd43], %rd21;
	add.s32 	%r136, %r136, 1;
	add.s64 	%rd43, %rd43, 4;
	add.s64 	%rd42, %rd42, 4;
	setp.ne.s32 	%p54, %r136, 6;
	@%p54 bra 	$L__BB0_23;
	shr.u32 	%r85, %r21, 23;
	st.local.u32 	[%rd2+24], %rd44;
	and.b32  	%r25, %r85, 31;
	and.b32  	%r86, %r85, 224;
	add.s32 	%r87, %r86, -128;
	shr.u32 	%r88, %r87, 5;
	mul.wide.u32 	%rd22, %r88, 4;
	sub.s64 	%rd10, %rd2, %rd22;
	ld.local.u32 	%r137, [%rd10+24];
	ld.local.u32 	%r138, [%rd10+20];
	setp.eq.s32 	%p55, %r25, 0;
	@%p55 bra 	$L__BB0_26;
	shf.l.wrap.b32 	%r137, %r138, %r137, %r25;
	ld.local.u32 	%r89, [%rd10+16];
	shf.l.wrap.b32 	%r138, %r89, %r138, %r25;
$L__BB0_26:
	shr.u32 	%r90, %r137, 30;
	shf.l.wrap.b32 	%r91, %r138, %r137, 2;
	shl.b32 	%r92, %r138, 2;
	shr.u32 	%r93, %r91, 31;
	add.s32 	%r94, %r93, %r90;
	neg.s32 	%r95, %r94;
	setp.lt.s32 	%p56, %r21, 0;
	selp.b32 	%r139, %r95, %r94, %p56;
	xor.b32  	%r96, %r91, %r21;
	shr.s32 	%r97, %r91, 31;
	xor.b32  	%r98, %r97, %r91;
	xor.b32  	%r99, %r97, %r92;
	cvt.u64.u32 	%rd23, %r98;
	shl.b64 	%rd24, %rd23, 32;
	cvt.u64.u32 	%rd25, %r99;
	or.b64  	%rd26, %rd24, %rd25;
	cvt.rn.f64.s64 	%fd1, %rd26;
	mul.f64 	%fd2, %fd1, 0d3BF921FB54442D19;
	cvt.rn.f32.f64 	%f352, %fd2;
	neg.f32 	%f353, %f352;
	setp.lt.s32 	%p57, %r96, 0;
	selp.f32 	%f450, %f353, %f352, %p57;
$L__BB0_27:
	add.s32 	%r101, %r139, 1;
	mul.rn.f32 	%f355, %f450, %f450;
	and.b32  	%r102, %r139, 1;
	setp.eq.b32 	%p59, %r102, 1;
	selp.f32 	%f356, %f450, 0f3F800000, %p59;
	fma.rn.f32 	%f357, %f355, %f356, 0f00000000;
	fma.rn.f32 	%f358, %f355, 0f37CBAC00, 0fBAB607ED;
	selp.f32 	%f359, 0fB94D4153, %f358, %p59;
	selp.f32 	%f360, 0f3C0885E4, 0f3D2AAABB, %p59;
	fma.rn.f32 	%f361, %f359, %f355, %f360;
	selp.f32 	%f362, 0fBE2AAAA8, 0fBEFFFFFF, %p59;
	fma.rn.f32 	%f363, %f361, %f355, %f362;
	fma.rn.f32 	%f364, %f363, %f357, %f356;
	and.b32  	%r103, %r101, 2;
	setp.eq.s32 	%p60, %r103, 0;
	mov.f32 	%f365, 0f00000000;
	sub.f32 	%f366, %f365, %f364;
	selp.f32 	%f367, %f364, %f366, %p60;
	mul.f32 	%f368, %f100, %f367;
	mul.f32 	%f109, %f101, %f368;
	mul.f32 	%f110, %f102, %f368;
	mul.f32 	%f111, %f103, %f368;
	@%p52 bra 	$L__BB0_35;
	setp.neu.f32 	%p61, %f105, 0f7F800000;
	@%p61 bra 	$L__BB0_30;
	mov.f32 	%f371, 0f00000000;
	mul.rn.f32 	%f451, %f98, %f371;
	mov.b32 	%r143, 0;
	bra.uni 	$L__BB0_35;
$L__BB0_30:
	mov.b32 	%r34, %f98;
	shl.b32 	%r105, %r34, 8;
	or.b32  	%r35, %r105, -2147483648;
	mov.b64 	%rd45, 0;
	mov.b32 	%r140, 0;
$L__BB0_31:
	.pragma "nounroll";
	mul.wide.u32 	%rd28, %r140, 4;
	add.s64 	%rd30, %rd29, %rd28;
	ld.global.nc.u32 	%r106, [%rd30];
	mad.wide.u32 	%rd31, %r106, %r35, %rd45;
	shr.u64 	%rd45, %rd31, 32;
	add.s64 	%rd32, %rd1, %rd28;
	st.local.u32 	[%rd32], %rd31;
	add.s32 	%r140, %r140, 1;
	setp.ne.s32 	%p62, %r140, 6;
	@%p62 bra 	$L__BB0_31;
	shr.u32 	%r107, %r34, 23;
	st.local.u32 	[%rd1+24], %rd45;
	and.b32  	%r38, %r107, 31;
	and.b32  	%r108, %r107, 224;
	add.s32 	%r109, %r108, -128;
	shr.u32 	%r110, %r109, 5;
	mul.wide.u32 	%rd33, %r110, 4;
	sub.s64 	%rd13, %rd1, %rd33;
	ld.local.u32 	%r141, [%rd13+24];
	ld.local.u32 	%r142, [%rd13+20];
	setp.eq.s32 	%p63, %r38, 0;
	@%p63 bra 	$L__BB0_34;
	shf.l.wrap.b32 	%r141, %r142, %r141, %r38;
	ld.local.u32 	%r111, [%rd13+16];
	shf.l.wrap.b32 	%r142, %r111, %r142, %r38;
$L__BB0_34:
	shr.u32 	%r112, %r141, 30;
	shf.l.wrap.b32 	%r113, %r142, %r141, 2;
	shl.b32 	%r114, %r142, 2;
	shr.u32 	%r115, %r113, 31;
	add.s32 	%r116, %r115, %r112;
	neg.s32 	%r117, %r116;
	setp.lt.s32 	%p64, %r34, 0;
	selp.b32 	%r143, %r117, %r116, %p64;
	xor.b32  	%r118, %r113, %r34;
	shr.s32 	%r119, %r113, 31;
	xor.b32  	%r120, %r119, %r113;
	xor.b32  	%r121, %r119, %r114;
	cvt.u64.u32 	%rd34, %r120;
	shl.b64 	%rd35, %rd34, 32;
	cvt.u64.u32 	%rd36, %r121;
	or.b64  	%rd37, %rd35, %rd36;
	cvt.rn.f64.s64 	%fd3, %rd37;
	mul.f64 	%fd4, %fd3, 0d3BF921FB54442D19;
	cvt.rn.f32.f64 	%f369, %fd4;
	neg.f32 	%f370, %f369;
	setp.lt.s32 	%p65, %r118, 0;
	selp.f32 	%f451, %f370, %f369, %p65;
$L__BB0_35:
	mov.f32 	%f372, 0f3F800000;
	sub.f32 	%f373, %f372, %f99;
	sqrt.rn.f32 	%f374, %f373;
	mul.rn.f32 	%f375, %f451, %f451;
	and.b32  	%r123, %r143, 1;
	setp.eq.b32 	%p66, %r123, 1;
	selp.f32 	%f376, 0f3F800000, %f451, %p66;
	fma.rn.f32 	%f377, %f375, %f376, 0f00000000;
	fma.rn.f32 	%f378, %f375, 0f37CBAC00, 0fBAB607ED;
	selp.f32 	%f379, %f378, 0fB94D4153, %p66;
	selp.f32 	%f380, 0f3D2AAABB, 0f3C0885E4, %p66;
	fma.rn.f32 	%f381, %f379, %f375, %f380;
	selp.f32 	%f382, 0fBEFFFFFF, 0fBE2AAAA8, %p66;
	fma.rn.f32 	%f383, %f381, %f375, %f382;
	fma.rn.f32 	%f384, %f383, %f377, %f376;
	and.b32  	%r124, %r143, 2;
	setp.eq.s32 	%p67, %r124, 0;
	mov.f32 	%f385, 0f00000000;
	sub.f32 	%f386, %f385, %f384;
	selp.f32 	%f387, %f384, %f386, %p67;
	mul.f32 	%f388, %f100, %f387;
	mul.f32 	%f389, %f94, %f102;
	mul.f32 	%f390, %f93, %f103;
	sub.f32 	%f391, %f390, %f389;
	mul.f32 	%f392, %f92, %f103;
	mul.f32 	%f393, %f94, %f101;
	sub.f32 	%f394, %f393, %f392;
	mul.f32 	%f395, %f93, %f101;
	mul.f32 	%f396, %f92, %f102;
	sub.f32 	%f397, %f396, %f395;
	fma.rn.f32 	%f398, %f391, %f388, %f109;
	fma.rn.f32 	%f399, %f394, %f388, %f110;
	fma.rn.f32 	%f400, %f397, %f388, %f111;
	fma.rn.f32 	%f401, %f374, %f92, %f398;
	fma.rn.f32 	%f402, %f374, %f93, %f399;
	fma.rn.f32 	%f403, %f374, %f94, %f400;
	mul.f32 	%f404, %f402, %f402;
	fma.rn.f32 	%f405, %f401, %f401, %f404;
	fma.rn.f32 	%f406, %f403, %f403, %f405;
	sqrt.rn.f32 	%f407, %f406;
	rcp.rn.f32 	%f408, %f407;
	mul.f32 	%f439, %f408, %f401;
	mul.f32 	%f440, %f408, %f402;
	mul.f32 	%f441, %f408, %f403;
	fma.rn.f32 	%f438, %f92, 0f3D4CCCCD, %f89;
	fma.rn.f32 	%f437, %f93, 0f3D4CCCCD, %f90;
	fma.rn.f32 	%f436, %f94, 0f3D4CCCCD, %f91;
	ld.const.f32 	%f409, [%rd3+16];
	mul.f32 	%f410, %f430, %f409;
	ld.const.f32 	%f411, [%rd3+20];
	mul.f32 	%f412, %f431, %f411;
	ld.const.f32 	%f413, [%rd3+24];
	mul.f32 	%f414, %f432, %f413;
	mul.f32 	%f415, %f93, %f440;
	fma.rn.f32 	%f416, %f92, %f439, %f415;
	fma.rn.f32 	%f417, %f94, %f441, %f416;
	mul.f32 	%f418, %f410, %f417;
	mul.f32 	%f419, %f412, %f417;
	mul.f32 	%f420, %f414, %f417;
	fma.rn.f32 	%f430, %f410, %f417, %f418;
	fma.rn.f32 	%f431, %f412, %f417, %f419;
	fma.rn.f32 	%f432, %f414, %f417, %f420;
	add.s32 	%r132, %r132, 1;
	setp.ne.s32 	%p68, %r132, 4;
	@%p68 bra 	$L__BB0_2;
$L__BB0_36:
	fma.rn.f32 	%f427, %f452, 0f38000000, %f427;
	fma.rn.f32 	%f428, %f453, 0f38000000, %f428;
	fma.rn.f32 	%f429, %f454, 0f38000000, %f429;
	add.s32 	%r128, %r128, 1;
	setp.ne.s32 	%p69, %r128, 32768;
	@%p69 bra 	$L__BB0_1;
	ld.param.u64 	%rd41, [_Z17PathTracingKernelP6float3_param_0];
	cvta.to.global.u64 	%rd38, %rd41;
	shl.b32 	%r125, %r2, 10;
	sub.s32 	%r126, %r1, %r125;
	add.s32 	%r127, %r126, 1047552;
	setp.lt.f32 	%p70, %f427, 0f00000000;
	setp.gt.f32 	%p71, %f427, 0f3F800000;
	selp.f32 	%f421, 0f3F800000, %f427, %p71;
	selp.f32 	%f422, 0f00000000, %f421, %p70;
	setp.lt.f32 	%p72, %f428, 0f00000000;
	setp.gt.f32 	%p73, %f428, 0f3F800000;
	selp.f32 	%f423, 0f3F800000, %f428, %p73;
	selp.f32 	%f424, 0f00000000, %f423, %p72;
	setp.lt.f32 	%p74, %f429, 0f00000000;
	setp.gt.f32 	%p75, %f429, 0f3F800000;
	selp.f32 	%f425, 0f3F800000, %f429, %p75;
	selp.f32 	%f426, 0f00000000, %f425, %p74;
	mul.wide.u32 	%rd39, %r127, 12;
	add.s64 	%rd40, %rd38, %rd39;
	st.global.f32 	[%rd40], %f422;
	st.global.f32 	[%rd40+4], %f424;
	st.global.f32 	[%rd40+8], %f426;
	ret;

}


// ===== COMPILED SASS (sm_100) =====

	.target	sm_100

	.elftype	@"ET_EXEC"


//--------------------- .note.nv.tkinfo           --------------------------
	.section	.note.nv.tkinfo,"",@"SHT_NOTE"
	.sectionflags	@"SHF_NOTE_NV_TKINFO"
	.tkinfo
        /*0018*/ 	.word	0x00000002
        /*0030*/ 	.string	""
        /*0030*/ 	.string	"ptxas"
        /*0030*/ 	.string	"Cuda compilation tools, release 13.0, V13.0.88"
        /*0030*/ 	.string	"Build cuda_13.0.r13.0/compiler.36424714_0"
        /*0030*/ 	.string	"-arch sm_100 -m 64 "



//--------------------- .note.nv.cuinfo           --------------------------
	.section	.note.nv.cuinfo,"",@"SHT_NOTE"
	.sectionflags	@"SHF_NOTE_NV_CUINFO"
        /*0018*/ 	.short	0x0002
        /*001a*/ 	.short	0x0064
        /*001c*/ 	.short	0x0082
	.zero		2


//--------------------- .nv.info                  --------------------------
	.section	.nv.info,"",@"SHT_CUDA_INFO"
	.align	4


	//----- nvinfo : EIATTR_REGCOUNT
	.align		4
        /*0000*/ 	.byte	0x04, 0x2f
        /*0002*/ 	.short	(.L_3 - .L_2)
	.align		4
.L_2:
        /*0004*/ 	.word	index@(_Z17PathTracingKernelP6float3)
        /*0008*/ 	.word	0x00000036


	//----- nvinfo : EIATTR_FRAME_SIZE
	.align		4
.L_3:
        /*000c*/ 	.byte	0x04, 0x11
        /*000e*/ 	.short	(.L_5 - .L_4)
	.align		4
.L_4:
        /*0010*/ 	.word	index@($__internal_1_$__cuda_sm20_sqrt_rn_f32_slowpath)
        /*0014*/ 	.word	0x00000000


	//----- nvinfo : EIATTR_FRAME_SIZE
	.align		4
.L_5:
        /*0018*/ 	.byte	0x04, 0x11
        /*001a*/ 	.short	(.L_7 - .L_6)
	.align		4
.L_6:
        /*001c*/ 	.word	index@($__internal_0_$__cuda_sm20_rcp_rn_f32_slowpath)
        /*0020*/ 	.word	0x00000000


	//----- nvinfo : EIATTR_FRAME_SIZE
	.align		4
.L_7:
        /*0024*/ 	.byte	0x04, 0x11
        /*0026*/ 	.short	(.L_9 - .L_8)
	.align		4
.L_8:
        /*0028*/ 	.word	index@(_Z17PathTracingKernelP6float3)
        /*002c*/ 	.word	0x00000000


	//----- nvinfo : EIATTR_MIN_STACK_SIZE
	.align		4
.L_9:
        /*0030*/ 	.byte	0x04, 0x12
        /*0032*/ 	.short	(.L_11 - .L_10)
	.align		4
.L_10:
        /*0034*/ 	.word	index@(_Z17PathTracingKernelP6float3)
        /*0038*/ 	.word	0x00000000
.L_11:


//--------------------- .nv.compat                --------------------------
	.section	.nv.compat,"",@"SHT_CUDA_COMPAT_INFO"
	.align	4
        /*0000*/ 	.byte	0x02, 0x09, 0x00, 0x00, 0x02, 0x02, 0x01, 0x00, 0x02, 0x05, 0x05, 0x00, 0x03, 0x07, 0x01, 0x01
        /*0010*/ 	.byte	0x02, 0x03, 0x00, 0x00, 0x02, 0x06, 0x01, 0x00, 0x04, 0x0b, 0x08, 0x00, 0x01, 0x00, 0x00, 0x00
        /*0020*/ 	.byte	0x00, 0x00, 0x00, 0x00


//--------------------- .nv.info._Z17PathTracingKernelP6float3 --------------------------
	.section	.nv.info._Z17PathTracingKernelP6float3,"",@"SHT_CUDA_INFO"
	.sectionflags	@""
	.align	4


	//----- nvinfo : EIATTR_CUDA_API_VERSION
	.align		4
        /*0000*/ 	.byte	0x04, 0x37
        /*0002*/ 	.short	(.L_13 - .L_12)
.L_12:
        /*0004*/ 	.word	0x00000082


	//----- nvinfo : EIATTR_KPARAM_INFO
	.align		4
.L_13:
        /*0008*/ 	.byte	0x04, 0x17
        /*000a*/ 	.short	(.L_15 - .L_14)
.L_14:
        /*000c*/ 	.word	0x00000000
        /*0010*/ 	.short	0x0000
        /*0012*/ 	.short	0x0000
        /*0014*/ 	.byte	0x00, 0xf5, 0x21, 0x00


	//----- nvinfo : EIATTR_SPARSE_MMA_MASK
	.align		4
.L_15:
        /*0018*/ 	.byte	0x03, 0x50
        /*001a*/ 	.short	0x0000


	//----- nvinfo : EIATTR_MAXREG_COUNT
	.align		4
        /*001c*/ 	.byte	0x03, 0x1b
        /*001e*/ 	.short	0x00ff


	//----- nvinfo : EIATTR_MERCURY_ISA_VERSION
	.align		4
        /*0020*/ 	.byte	0x03, 0x5f
        /*0022*/ 	.short	0x0101


	//----- nvinfo : EIATTR_VRC_CTA_INIT_COUNT
	.align		4
        /*0024*/ 	.byte	0x02, 0x4a
	.zero		1
	.zero		1


	//----- nvinfo : EIATTR_EXIT_INSTR_OFFSETS
	.align		4
        /*0028*/ 	.byte	0x04, 0x1c
        /*002a*/ 	.short	(.L_17 - .L_16)


	//   ....[0]....
.L_16:
        /*002c*/ 	.word	0x000039a0


	//----- nvinfo : EIATTR_CRS_STACK_SIZE
	.align		4
.L_17:
        /*0030*/ 	.byte	0x04, 0x1e
        /*0032*/ 	.short	(.L_19 - .L_18)
.L_18:
        /*0034*/ 	.word	0x00000000


	//----- nvinfo : EIATTR_CBANK_PARAM_SIZE
	.align		4
.L_19:
        /*0038*/ 	.byte	0x03, 0x19
        /*003a*/ 	.short	0x0008


	//----- nvinfo : EIATTR_PARAM_CBANK
	.align		4
        /*003c*/ 	.byte	0x04, 0x0a
        /*003e*/ 	.short	(.L_21 - .L_20)
	.align		4
.L_20:
        /*0040*/ 	.word	index@(.nv.constant0._Z17PathTracingKernelP6float3)
        /*0044*/ 	.short	0x0380
        /*0046*/ 	.short	0x0008


	//----- nvinfo : EIATTR_SW_WAR
	.align		4
.L_21:
        /*0048*/ 	.byte	0x04, 0x36
        /*004a*/ 	.short	(.L_23 - .L_22)
.L_22:
        /*004c*/ 	.word	0x00000008
.L_23:


//--------------------- .nv.callgraph             --------------------------
	.section	.nv.callgraph,"",@"SHT_CUDA_CALLGRAPH"
	.align	4
	.sectionentsize	8
	.align		4
        /*0000*/ 	.word	0x00000000
	.align		4
        /*0004*/ 	.word	0xffffffff
	.align		4
        /*0008*/ 	.word	0x00000000
	.align		4
        /*000c*/ 	.word	0xfffffffe
	.align		4
        /*0010*/ 	.word	0x00000000
	.align		4
        /*0014*/ 	.word	0xfffffffd
	.align		4
        /*0018*/ 	.word	0x00000000
	.align		4
        /*001c*/ 	.word	0xfffffffc


//--------------------- .nv.constant3             --------------------------
	.section	.nv.constant3,"a",@progbits
	.align	4
.nv.constant3:
	.type		SPHERES,@object
	.size		SPHERES,(.L_0 - SPHERES)
SPHERES:
        /*0000*/ 	.byte	0x00, 0x50, 0xc3, 0x47, 0x00, 0x00, 0x48, 0x42, 0x33, 0x33, 0x23, 0x42, 0x00, 0x50, 0xc3, 0x47
        /* <DEDUP_REMOVED lines=21> */
.L_0:


//--------------------- .nv.constant4             --------------------------
	.section	.nv.constant4,"a",@progbits
	.align	8
	.align		8
.nv.constant4:
        /*0000*/ 	.dword	__cudart_i2opi_f


//--------------------- .text._Z17PathTracingKernelP6float3 --------------------------
	.section	.text._Z17PathTracingKernelP6float3,"ax",@progbits
	.align	128
        .global         _Z17PathTracingKernelP6float3
        .type           _Z17PathTracingKernelP6float3,@function
        .size           _Z17PathTracingKernelP6float3,(.L_x_91 - _Z17PathTracingKernelP6float3)
        .other          _Z17PathTracingKernelP6float3,@"STO_CUDA_ENTRY STV_DEFAULT"
_Z17PathTracingKernelP6float3:
.text._Z17PathTracingKernelP6float3:
[----:B------:R-:W-:Y:S01]  /*0000*/  LDC R1, c[0x0][0x37c] ;  /* 0x0000df00ff017b82 */ /* 0x000fe20000000800 */
[----:B------:R-:W0:Y:S07]  /*0010*/  S2R R3, SR_TID.Y ;  /* 0x0000000000037919 */ /* 0x000e2e0000002200 */
[----:B------:R-:W1:Y:S01]  /*0020*/  LDC R17, c[0x0][0x360] ;  /* 0x0000d800ff117b82 */ /* 0x000e620000000800 */
[----:B------:R-:W-:Y:S01]  /*0030*/  BSSY.RECONVERGENT B0, `(.L_x_0) ;  /* 0x0000025000007945 */ /* 0x000fe20003800200 */
[----:B------:R-:W1:Y:S06]  /*0040*/  S2R R0, SR_TID.X ;  /* 0x0000000000007919 */ /* 0x000e6c0000002100 */
[----:B------:R-:W0:Y:S08]  /*0050*/  S2UR UR5, SR_CTAID.Y ;  /* 0x00000000000579c3 */ /* 0x000e300000002600 */
[----:B------:R-:W0:Y:S08]  /*0060*/  LDC R18, c[0x0][0x364] ;  /* 0x0000d900ff127b82 */ /* 0x000e300000000800 */
[----:B------:R-:W1:Y:S01]  /*0070*/  S2UR UR4, SR_CTAID.X ;  /* 0x00000000000479c3 */ /* 0x000e620000002500 */
[----:B0-----:R-:W-:-:S02]  /*0080*/  IMAD R18, R18, UR5, R3 ;  /* 0x0000000512127c24 */ /* 0x001fc4000f8e0203 */
[----:B------:R-:W-:-:S03]  /*0090*/  HFMA2 R3, -RZ, RZ, 0.8125, 0 ;  /* 0x3a800000ff037431 */ /* 0x000fc600000001ff */
[----:B------:R-:W-:Y:S01]  /*00a0*/  I2FP.F32.U32 R2, R18 ;  /* 0x0000001200027245 */ /* 0x000fe20000201000 */
[----:B-1----:R-:W-:-:S04]  /*00b0*/  IMAD R17, R17, UR4, R0 ;  /* 0x0000000411117c24 */ /* 0x002fc8000f8e0200 */
[----:B------:R-:W-:Y:S01]  /*00c0*/  FADD R2, R2, 0.25 ;  /* 0x3e80000002027421 */ /* 0x000fe20000000000 */
[----:B------:R-:W-:-:S03]  /*00d0*/  I2FP.F32.U32 R0, R17 ;  /* 0x0000001100007245 */ /* 0x000fc60000201000 */
[-C--:B------:R-:W-:Y:S02]  /*00e0*/  FFMA R2, R2, R3.reuse, -0.5 ;  /* 0xbf00000002027423 */ /* 0x080fe40000000003 */
[----:B------:R-:W-:Y:S02]  /*00f0*/  FADD R0, R0, 0.25 ;  /* 0x3e80000000007421 */ /* 0x000fe40000000000 */
[----:B------:R-:W-:Y:S02]  /*0100*/  FMUL R4, RZ, R2 ;  /* 0x00000002ff047220 */ /* 0x000fe40000400000 */
[----:B------:R-:W-:Y:S01]  /*0110*/  FFMA R3, R0, R3, -0.5 ;  /* 0xbf00000000037423 */ /* 0x000fe20000000003 */
[----:B------:R-:W-:-:S03]  /*0120*/  FMUL R0, R2, 0.51303440332412719727 ;  /* 0x3f03563902007820 */ /* 0x000fc60000400000 */
[----:B------:R-:W-:Y:S01]  /*0130*/  FFMA R4, R3, 0.51349997520446777344, R4 ;  /* 0x3f0374bc03047823 */ /* 0x000fe20000000004 */
[-C--:B------:R-:W-:Y:S01]  /*0140*/  FFMA R15, RZ, R3.reuse, R0 ;  /* 0x00000003ff0f7223 */ /* 0x080fe20000000000 */
[----:B------:R-:W-:Y:S02]  /*0150*/  FMUL R0, R2, -0.021861422806978225708 ;  /* 0xbcb316ba02007820 */ /* 0x000fe40000400000 */
[----:B------:R-:W-:Y:S01]  /*0160*/  FADD R16, RZ, R4 ;  /* 0x00000004ff107221 */ /* 0x000fe20000000000 */
[----:B------:R-:W-:Y:S01]  /*0170*/  FADD R15, R15, -0.042573366314172744751 ;  /* 0xbd2e61690f0f7421 */ /* 0x000fe20000000000 */
[----:B------:R-:W-:-:S03]  /*0180*/  FFMA R0, RZ, R3, R0 ;  /* 0x00000003ff007223 */ /* 0x000fc60000000000 */
[----:B------:R-:W-:Y:S01]  /*0190*/  FMUL R3, R15, R15 ;  /* 0x0000000f0f037220 */ /* 0x000fe20000400000 */
[----:B------:R-:W-:-:S03]  /*01a0*/  FADD R14, R0, -0.99909329414367675781 ;  /* 0xbf7fc494000e7421 */ /* 0x000fc60000000000 */
[----:B------:R-:W-:-:S04]  /*01b0*/  FFMA R3, R16, R16, R3 ;  /* 0x0000001010037223 */ /* 0x000fc80000000003 */
[----:B------:R-:W-:-:S04]  /*01c0*/  FFMA R0, R14, R14, R3 ;  /* 0x0000000e0e007223 */ /* 0x000fc80000000003 */
[----:B------:R0:W1:Y:S01]  /*01d0*/  MUFU.RSQ R3, R0 ;  /* 0x0000000000037308 */ /* 0x0000620000001400 */
[----:B------:R-:W-:-:S04]  /*01e0*/  IADD3 R2, PT, PT, R0, -0xd000000, RZ ;  /* 0xf300000000027810 */ /* 0x000fc80007ffe0ff */
[----:B------:R-:W-:-:S13]  /*01f0*/  ISETP.GT.U32.AND P0, PT, R2, 0x727fffff, PT ;  /* 0x727fffff0200780c */ /* 0x000fda0003f04070 */
[----:B01----:R-:W-:Y:S05]  /*0200*/  @!P0 BRA `(.L_x_1) ;  /* 0x00000000000c8947 */ /* 0x003fea0003800000 */
[----:B------:R-:W-:-:S07]  /*0210*/  MOV R22, 0x230 ;  /* 0x0000023000167802 */ /* 0x000fce0000000f00 */
[----:B------:R-:W-:Y:S05]  /*0220*/  CALL.REL.NOINC `($__internal_1_$__cuda_sm20_sqrt_rn_f32_slowpath) ;  /* 0x0000003800b07944 */ /* 0x000fea0003c00000 */
[----:B------:R-:W-:Y:S05]  /*0230*/  BRA `(.L_x_2) ;  /* 0x0000000000107947 */ /* 0x000fea0003800000 */
.L_x_1:
[----:B------:R-:W-:Y:S01]  /*0240*/  FMUL.FTZ R25, R0, R3 ;  /* 0x0000000300197220 */ /* 0x000fe20000410000 */
[----:B------:R-:W-:-:S03]  /*0250*/  FMUL.FTZ R3, R3, 0.5 ;  /* 0x3f00000003037820 */ /* 0x000fc60000410000 */
[----:B------:R-:W-:-:S04]  /*0260*/  FFMA R0, -R25, R25, R0 ;  /* 0x0000001919007223 */ /* 0x000fc80000000100 */
[----:B------:R-:W-:-:S07]  /*0270*/  FFMA R25, R0, R3, R25 ;  /* 0x0000000300197223 */ /* 0x000fce0000000019 */
.L_x_2:
[----:B------:R-:W-:Y:S05]  /*0280*/  BSYNC.RECONVERGENT B0 ;  /* 0x0000000000007941 */ /* 0x000fea0003800200 */
.L_x_0:
[----:B------:R-:W-:Y:S01]  /*0290*/  VIADD R0, R25, 0x1800000 ;  /* 0x0180000019007836 */ /* 0x000fe20000000000 */
[----:B------:R-:W-:Y:S04]  /*02a0*/  BSSY.RECONVERGENT B0, `(.L_x_3) ;  /* 0x000000b000007945 */ /* 0x000fe80003800200 */
[----:B------:R-:W-:-:S04]  /*02b0*/  LOP3.LUT R0, R0, 0x7f800000, RZ, 0xc0, !PT ;  /* 0x7f80000000007812 */ /* 0x000fc800078ec0ff */
[----:B------:R-:W-:-:S13]  /*02c0*/  ISETP.GT.U32.AND P0, PT, R0, 0x1ffffff, PT ;  /* 0x01ffffff0000780c */ /* 0x000fda0003f04070 */
[----:B------:R-:W-:Y:S05]  /*02d0*/  @P0 BRA `(.L_x_4) ;  /* 0x00000000000c0947 */ /* 0x000fea0003800000 */
[----:B------:R-:W-:-:S07]  /*02e0*/  MOV R24, 0x300 ;  /* 0x0000030000187802 */ /* 0x000fce0000000f00 */
[----:B------:R-:W-:Y:S05]  /*02f0*/  CALL.REL.NOINC `($__internal_0_$__cuda_sm20_rcp_rn_f32_slowpath) ;  /* 0x0000003400ac7944 */ /* 0x000fea0003c00000 */
[----:B------:R-:W-:Y:S05]  /*0300*/  BRA `(.L_x_5) ;  /* 0x0000000000107947 */ /* 0x000fea0003800000 */
.L_x_4:
[----:B------:R-:W0:Y:S02]  /*0310*/  MUFU.RCP R22, R25 ;  /* 0x0000001900167308 */ /* 0x000e240000001000 */
[----:B0-----:R-:W-:-:S04]  /*0320*/  FFMA R0, R22, R25, -1 ;  /* 0xbf80000016007423 */ /* 0x001fc80000000019 */
[----:B------:R-:W-:-:S04]  /*0330*/  FADD.FTZ R3, -R0, -RZ ;  /* 0x800000ff00037221 */ /* 0x000fc80000010100 */
[----:B------:R-:W-:-:S07]  /*0340*/  FFMA R22, R22, R3, R22 ;  /* 0x0000000316167223 */ /* 0x000fce0000000016 */
.L_x_5:
[----:B------:R-:W-:Y:S05]  /*0350*/  BSYNC.RECONVERGENT B0 ;  /* 0x0000000000007941 */ /* 0x000fea0003800200 */
.L_x_3:
[-C--:B------:R-:W-:Y:S01]  /*0360*/  FMUL R16, R16, R22.reuse ;  /* 0x0000001610107220 */ /* 0x080fe20000400000 */
[-C--:B------:R-:W-:Y:S01]  /*0370*/  FMUL R15, R15, R22.reuse ;  /* 0x000000160f0f7220 */ /* 0x080fe20000400000 */
[----:B------:R-:W-:Y:S01]  /*0380*/  FMUL R14, R14, R22 ;  /* 0x000000160e0e7220 */ /* 0x000fe20000400000 */
[----:B------:R-:W-:Y:S02]  /*0390*/  CS2R R12, SRZ ;  /* 0x00000000000c7805 */ /* 0x000fe4000001ff00 */
[----:B------:R-:W-:Y:S01]  /*03a0*/  MOV R11, RZ ;  /* 0x000000ff000b7202 */ /* 0x000fe20000000f00 */
[----:B------:R-:W-:Y:S01]  /*03b0*/  IMAD.MOV.U32 R9, RZ, RZ, R18 ;  /* 0x000000ffff097224 */ /* 0x000fe200078e0012 */
[----:B------:R-:W-:Y:S01]  /*03c0*/  MOV R10, R17 ;  /* 0x00000011000a7202 */ /* 0x000fe20000000f00 */
[----:B------:R-:W0:Y:S01]  /*03d0*/  LDCU.64 UR8, c[0x0][0x358] ;  /* 0x00006b00ff0877ac */ /* 0x000e220008000a00 */
[----:B------:R-:W-:-:S05]  /*03e0*/  UMOV UR4, URZ ;  /* 0x000000ff00047c82 */ /* 0x000fca0008000000 */
.L_x_83:
[----:B------:R-:W-:Y:S01]  /*03f0*/  HFMA2 R3, -RZ, RZ, 0.8125, 0 ;  /* 0x3a800000ff037431 */ /* 0x000fe200000001ff */
[----:B------:R-:W-:Y:S01]  /*0400*/  I2FP.F32.U32 R2, R18 ;  /* 0x0000001200027245 */ /* 0x000fe20000201000 */
[----:B------:R-:W-:Y:S01]  /*0410*/  HFMA2 R38, -RZ, RZ, 0, 0 ;  /* 0x00000000ff267431 */ /* 0x000fe200000001ff */
[----:B------:R-:W-:Y:S01]  /*0420*/  I2FP.F32.U32 R0, R17 ;  /* 0x0000001100007245 */ /* 0x000fe20000201000 */
[----:B------:R-:W-:Y:S01]  /*0430*/  BSSY.RECONVERGENT B0, `(.L_x_6) ;  /* 0x0000340000007945 */ /* 0x000fe20003800200 */
[----:B------:R-:W-:Y:S01]  /*0440*/  MOV R6, 0x42200000 ;  /* 0x4220000000067802 */ /* 0x000fe20000000f00 */
[----:B------:R-:W-:Y:S01]  /*0450*/  FADD R2, R2, 0.25 ;  /* 0x3e80000002027421 */ /* 0x000fe20000000000 */
[----:B------:R-:W-:Y:S01]  /*0460*/  CS2R R36, SRZ ;  /* 0x0000000000247805 */ /* 0x000fe2000001ff00 */
[----:B------:R-:W-:Y:S01]  /*0470*/  FADD R0, R0, 0.25 ;  /* 0x3e80000000007421 */ /* 0x000fe20000000000 */
[----:B------:R-:W-:Y:S01]  /*0480*/  MOV R19, R16 ;  /* 0x0000001000137202 */ /* 0x000fe20000000f00 */
[----:B------:R-:W-:Y:S01]  /*0490*/  FFMA R2, R2, R3, -0.5 ;  /* 0xbf00000002027423 */ /* 0x000fe20000000003 */
[----:B------:R-:W-:-:S02]  /*04a0*/  IMAD.MOV.U32 R20, RZ, RZ, R15 ;  /* 0x000000ffff147224 */ /* 0x000fc400078e000f */
[----:B------:R-:W-:Y:S01]  /*04b0*/  FFMA R3, R0, R3, -0.5 ;  /* 0xbf00000000037423 */ /* 0x000fe20000000003 */
[----:B------:R-:W-:Y:S01]  /*04c0*/  MOV R21, R14 ;  /* 0x0000000e00157202 */ /* 0x000fe20000000f00 */
[C---:B------:R-:W-:Y:S01]  /*04d0*/  FMUL R0, R2.reuse, 0.51303440332412719727 ;  /* 0x3f03563902007820 */ /* 0x040fe20000400000 */
[----:B------:R-:W-:Y:S01]  /*04e0*/  FMUL R4, RZ, R2 ;  /* 0x00000002ff047220 */ /* 0x000fe20000400000 */
[----:B------:R-:W-:Y:S02]  /*04f0*/  FMUL R2, R2, -0.021861422806978225708 ;  /* 0xbcb316ba02027820 */ /* 0x000fe40000400000 */
[-C--:B------:R-:W-:Y:S01]  /*0500*/  FFMA R0, RZ, R3.reuse, R0 ;  /* 0x00000003ff007223 */ /* 0x080fe20000000000 */
[----:B------:R-:W-:Y:S01]  /*0510*/  FFMA R4, R3, 0.51349997520446777344, R4 ;  /* 0x3f0374bc03047823 */ /* 0x000fe20000000004 */
[----:B------:R-:W-:Y:S02]  /*0520*/  FFMA R2, RZ, R3, R2 ;  /* 0x00000003ff027223 */ /* 0x000fe40000000002 */
[----:B------:R-:W-:Y:S01]  /*0530*/  FADD R7, R0, -0.042573366314172744751 ;  /* 0xbd2e616900077421 */ /* 0x000fe20000000000 */
[----:B------:R-:W-:Y:S01]  /*0540*/  FADD R3, RZ, R4 ;  /* 0x00000004ff037221 */ /* 0x000fe20000000000 */
[----:B------:R-:W-:Y:S01]  /*0550*/  FADD R5, R2, -0.99909329414367675781 ;  /* 0xbf7fc49402057421 */ /* 0x000fe20000000000 */
[----:B------:R-:W-:-:S02]  /*0560*/  HFMA2 R4, -RZ, RZ, 1.875, 0 ;  /* 0x3f800000ff047431 */ /* 0x000fc400000001ff */
[-C--:B------:R-:W-:Y:S01]  /*0570*/  FFMA R7, R7, R6.reuse, 52 ;  /* 0x4250000007077423 */ /* 0x080fe20000000006 */
[-C--:B------:R-:W-:Y:S01]  /*0580*/  FFMA R8, R3, R6.reuse, 50 ;  /* 0x4248000003087423 */ /* 0x080fe20000000006 */
[----:B------:R-:W-:Y:S01]  /*0590*/  FFMA R6, R5, R6, 295.600006103515625 ;  /* 0x4393cccd05067423 */ /* 0x000fe20000000006 */
[----:B------:R-:W-:Y:S01]  /*05a0*/  IMAD.MOV.U32 R5, RZ, RZ, RZ ;  /* 0x000000ffff057224 */ /* 0x000fe200078e00ff */
[----:B------:R-:W-:Y:S01]  /*05b0*/  MOV R3, 0x3f800000 ;  /* 0x3f80000000037802 */ /* 0x000fe20000000f00 */
[----:B------:R-:W-:-:S07]  /*05c0*/  IMAD.MOV.U32 R2, RZ, RZ, 0x3f800000 ;  /* 0x3f800000ff027424 */ /* 0x000fce00078e00ff */
.L_x_82:
[----:B------:R-:W1:Y:S01]  /*05d0*/  LDC.64 R22, c[0x3][0x8] ;  /* 0x00c00200ff167b82 */ /* 0x000e620000000a00 */
[----:B------:R-:W-:Y:S01]  /*05e0*/  BSSY.RECONVERGENT B1, `(.L_x_7) ;  /* 0x0000025000017945 */ /* 0x000fe20003800200 */
[----:B------:R-:W-:Y:S01]  /*05f0*/  MOV R32, R37 ;  /* 0x0000002500207202 */ /* 0x000fe20000000f00 */
[----:B------:R-:W-:-:S05]  /*0600*/  IMAD.MOV.U32 R35, RZ, RZ, R38 ;  /* 0x000000ffff237224 */ /* 0x000fca00078e0026 */
[----:B------:R-:W2:Y:S01]  /*0610*/  LDC.64 R24, c[0x3][RZ] ;  /* 0x00c00000ff187b82 */ /* 0x000ea20000000a00 */
[----:B-1----:R-:W-:Y:S01]  /*0620*/  FADD R33, -R7, R22 ;  /* 0x0000001607217221 */ /* 0x002fe20000000100 */
[----:B------:R-:W-:Y:S01]  /*0630*/  FADD R22, -R6, R23 ;  /* 0x0000001706167221 */ /* 0x000fe20000000100 */
[----:B--2---:R-:W-:Y:S02]  /*0640*/  FADD R0, -R8, R25 ;  /* 0x0000001908007221 */ /* 0x004fe40000000100 */
[C---:B------:R-:W-:Y:S01]  /*0650*/  FMUL R25, R33.reuse, R20 ;  /* 0x0000001421197220 */ /* 0x040fe20000400000 */
[----:B------:R-:W-:-:S03]  /*0660*/  FMUL R33, R33, R33 ;  /* 0x0000002121217220 */ /* 0x000fc60000400000 */
[C---:B------:R-:W-:Y:S01]  /*0670*/  FFMA R25, R0.reuse, R19, R25 ;  /* 0x0000001300197223 */ /* 0x040fe20000000019 */
[----:B------:R-:W-:-:S03]  /*0680*/  FFMA R33, R0, R0, R33 ;  /* 0x0000000000217223 */ /* 0x000fc60000000021 */
[C---:B------:R-:W-:Y:S01]  /*0690*/  FFMA R41, R22.reuse, R21, R25 ;  /* 0x0000001516297223 */ /* 0x040fe20000000019 */
[----:B------:R-:W-:Y:S01]  /*06a0*/  FFMA R22, R22, R22, R33 ;  /* 0x0000001616167223 */ /* 0x000fe20000000021 */
[----:B------:R-:W-:Y:S02]  /*06b0*/  MOV R33, R36 ;  /* 0x0000002400217202 */ /* 0x000fe40000000f00 */
[----:B------:R-:W-:Y:S01]  /*06c0*/  MOV R36, RZ ;  /* 0x000000ff00247202 */ /* 0x000fe20000000f00 */
[----:B------:R-:W-:-:S04]  /*06d0*/  FFMA R23, R41, R41, -R22 ;  /* 0x0000002929177223 */ /* 0x000fc80000000816 */
[----:B------:R-:W-:-:S05]  /*06e0*/  FFMA R0, R24, R24, R23 ;  /* 0x0000001818007223 */ /* 0x000fca0000000017 */
[----:B------:R-:W-:-:S13]  /*06f0*/  FSETP.GEU.AND P0, PT, R0, RZ, PT ;  /* 0x000000ff0000720b */ /* 0x000fda0003f0e000 */
[----:B------:R-:W-:Y:S05]  /*0700*/  @!P0 BRA `(.L_x_8) ;  /* 0x0000000000488947 */ /* 0x000fea0003800000 */
[----:B------:R-:W-:Y:S01]  /*0710*/  IADD3 R22, PT, PT, R0, -0xd000000, RZ ;  /* 0xf300000000167810 */ /* 0x000fe20007ffe0ff */
[----:B------:R1:W2:Y:S01]  /*0720*/  MUFU.RSQ R23, R0 ;  /* 0x0000000000177308 */ /* 0x0002a20000001400 */
[----:B------:R-:W-:Y:S02]  /*0730*/  BSSY.RECONVERGENT B2, `(.L_x_9) ;  /* 0x000000a000027945 */ /* 0x000fe40003800200 */
[----:B------:R-:W-:-:S13]  /*0740*/  ISETP.GT.U32.AND P0, PT, R22, 0x727fffff, PT ;  /* 0x727fffff1600780c */ /* 0x000fda0003f04070 */
[----:B-1----:R-:W-:Y:S05]  /*0750*/  @!P0 BRA `(.L_x_10) ;  /* 0x00000000000c8947 */ /* 0x002fea0003800000 */
[----:B------:R-:W-:-:S07]  /*0760*/  MOV R22, 0x780 ;  /* 0x0000078000167802 */ /* 0x000fce0000000f00 */
[----:B0-2---:R-:W-:Y:S05]  /*0770*/  CALL.REL.NOINC `($__internal_1_$__cuda_sm20_sqrt_rn_f32_slowpath) ;  /* 0x00000034005c7944 */ /* 0x005fea0003c00000 */
[----:B------:R-:W-:Y:S05]  /*0780*/  BRA `(.L_x_11) ;  /* 0x0000000000107947 */ /* 0x000fea0003800000 */
.L_x_10:
[----:B--2---:R-:W-:Y:S01]  /*0790*/  FMUL.FTZ R25, R0, R23 ;  /* 0x0000001700197220 */ /* 0x004fe20000410000 */
[----:B------:R-:W-:-:S03]  /*07a0*/  FMUL.FTZ R22, R23, 0.5 ;  /* 0x3f00000017167820 */ /* 0x000fc60000410000 */
[----:B------:R-:W-:-:S04]  /*07b0*/  FFMA R0, -R25, R25, R0 ;  /* 0x0000001919007223 */ /* 0x000fc80000000100 */
[----:B------:R-:W-:-:S07]  /*07c0*/  FFMA R25, R0, R22, R25 ;  /* 0x0000001600197223 */ /* 0x000fce0000000019 */
.L_x_11:
[----:B0-----:R-:W-:Y:S05]  /*07d0*/  BSYNC.RECONVERGENT B2 ;  /* 0x0000000000027941 */ /* 0x001fea0003800200 */
.L_x_9:
[C-C-:B------:R-:W-:Y:S01]  /*07e0*/  FADD R36, R41.reuse, -R25.reuse ;  /* 0x8000001929247221 */ /* 0x140fe20000000000 */
[----:B------:R-:W-:-:S04]  /*07f0*/  FADD R25, R41, R25 ;  /* 0x0000001929197221 */ /* 0x000fc80000000000 */
[----:B------:R-:W-:Y:S02]  /*0800*/  FSETP.GT.AND P0, PT, R36, 9.9999997473787516356e-05, PT ;  /* 0x38d1b7172400780b */ /* 0x000fe40003f04000 */
[----:B------:R-:W-:-:S11]  /*0810*/  FSETP.GT.AND P1, PT, R25, 9.9999997473787516356e-05, PT ;  /* 0x38d1b7171900780b */ /* 0x000fd60003f24000 */
[----:B------:R-:W-:-:S07]  /*0820*/  @!P0 FSEL R36, R25, RZ, P1 ;  /* 0x000000ff19248208 */ /* 0x000fce0000800000 */
.L_x_8:
[----:B0-----:R-:W-:Y:S05]  /*0830*/  BSYNC.RECONVERGENT B1 ;  /* 0x0000000000017941 */ /* 0x001fea0003800200 */
.L_x_7:
[----:B------:R-:W0:Y:S01]  /*0840*/  LDCU.64 UR6, c[0x3][0x30] ;  /* 0x00c00600ff0677ac */ /* 0x000e220008000a00 */
[----:B------:R-:W1:Y:S01]  /*0850*/  LDC R39, c[0x3][0x2c] ;  /* 0x00c00b00ff277b82 */ /* 0x000e620000000800 */
[----:B------:R-:W-:Y:S01]  /*0860*/  BSSY.RECONVERGENT B1, `(.L_x_12) ;  /* 0x0000023000017945 */ /* 0x000fe20003800200 */
[----:B------:R-:W2:Y:S01]  /*0870*/  LDCU UR5, c[0x3][0x38] ;  /* 0x00c00700ff0577ac */ /* 0x000ea20008000800 */
[----:B0-----:R-:W-:Y:S01]  /*0880*/  FADD R23, -R7, UR7 ;  /* 0x0000000707177e21 */ /* 0x001fe20008000100 */
[----:B------:R-:W-:-:S03]  /*0890*/  FADD R0, -R8, UR6 ;  /* 0x0000000608007e21 */ /* 0x000fc60008000100 */
[C---:B------:R-:W-:Y:S01]  /*08a0*/  FMUL R25, R23.reuse, R20 ;  /* 0x0000001417197220 */ /* 0x040fe20000400000 */
[----:B------:R-:W-:Y:S01]  /*08b0*/  FMUL R23, R23, R23 ;  /* 0x0000001717177220 */ /* 0x000fe20000400000 */
[----:B--2---:R-:W-:Y:S02]  /*08c0*/  FADD R22, -R6, UR5 ;  /* 0x0000000506167e21 */ /* 0x004fe40008000100 */
[C---:B------:R-:W-:Y:S01]  /*08d0*/  FFMA R25, R0.reuse, R19, R25 ;  /* 0x0000001300197223 */ /* 0x040fe20000000019 */
[----:B------:R-:W-:Y:S01]  /*08e0*/  FFMA R23, R0, R0, R23 ;  /* 0x0000000000177223 */ /* 0x000fe20000000017 */
[----:B------:R-:W-:Y:S02]  /*08f0*/  HFMA2 R0, -RZ, RZ, 0, 0 ;  /* 0x00000000ff007431 */ /* 0x000fe400000001ff */
[C---:B------:R-:W-:Y:S01]  /*0900*/  FFMA R37, R22.reuse, R21, R25 ;  /* 0x0000001516257223 */ /* 0x040fe20000000019 */
[----:B------:R-:W-:-:S04]  /*0910*/  FFMA R22, R22, R22, R23 ;  /* 0x0000001616167223 */ /* 0x000fc80000000017 */
[----:B------:R-:W-:-:S04]  /*0920*/  FFMA R22, R37, R37, -R22 ;  /* 0x0000002525167223 */ /* 0x000fc80000000816 */
[----:B-1----:R-:W-:-:S05]  /*0930*/  FFMA R24, R39, R39, R22 ;  /* 0x0000002727187223 */ /* 0x002fca0000000016 */
[----:B------:R-:W-:-:S13]  /*0940*/  FSETP.GEU.AND P0, PT, R24, RZ, PT ;  /* 0x000000ff1800720b */ /* 0x000fda0003f0e000 */
[----:B------:R-:W-:Y:S05]  /*0950*/  @!P0 BRA `(.L_x_13) ;  /* 0x00000000004c8947 */ /* 0x000fea0003800000 */
[----:B------:R-:W-:Y:S01]  /*0960*/  VIADD R0, R24, 0xf3000000 ;  /* 0xf300000018007836 */ /* 0x000fe20000000000 */
[----:B------:R0:W1:Y:S01]  /*0970*/  MUFU.RSQ R23, R24 ;  /* 0x0000001800177308 */ /* 0x0000620000001400 */
[----:B------:R-:W-:Y:S03]  /*0980*/  BSSY.RECONVERGENT B2, `(.L_x_14) ;  /* 0x000000b000027945 */ /* 0x000fe60003800200 */
[----:B------:R-:W-:-:S13]  /*0990*/  ISETP.GT.U32.AND P0, PT, R0, 0x727fffff, PT ;  /* 0x727fffff0000780c */ /* 0x000fda0003f04070 */
[----:B01----:R-:W-:Y:S05]  /*09a0*/  @!P0 BRA `(.L_x_15) ;  /* 0x0000000000108947 */ /* 0x003fea0003800000 */
[----:B------:R-:W-:Y:S02]  /*09b0*/  MOV R0, R24 ;  /* 0x0000001800007202 */ /* 0x000fe40000000f00 */
[----:B------:R-:W-:-:S07]  /*09c0*/  MOV R22, 0x9e0 ;  /* 0x000009e000167802 */ /* 0x000fce0000000f00 */
[----:B------:R-:W-:Y:S05]  /*09d0*/  CALL.REL.NOINC `($__internal_1_$__cuda_sm20_sqrt_rn_f32_slowpath) ;  /* 0x0000003000c47944 */ /* 0x000fea0003c00000 */
[----:B------:R-:W-:Y:S05]  /*09e0*/  BRA `(.L_x_16) ;  /* 0x0000000000107947 */ /* 0x000fea0003800000 */
.L_x_15:
[----:B------:R-:W-:Y:S01]  /*09f0*/  FMUL.FTZ R25, R24, R23 ;  /* 0x0000001718197220 */ /* 0x000fe20000410000 */
[----:B------:R-:W-:-:S03]  /*0a00*/  FMUL.FTZ R22, R23, 0.5 ;  /* 0x3f00000017167820 */ /* 0x000fc60000410000 */
[----:B------:R-:W-:-:S04]  /*0a10*/  FFMA R0, -R25, R25, R24 ;  /* 0x0000001919007223 */ /* 0x000fc80000000118 */
[----:B------:R-:W-:-:S07]  /*0a20*/  FFMA R25, R0, R22, R25 ;  /* 0x0000001600197223 */ /* 0x000fce0000000019 */
.L_x_16:
[----:B------:R-:W-:Y:S05]  /*0a30*/  BSYNC.RECONVERGENT B2 ;  /* 0x0000000000027941 */ /* 0x000fea0003800200 */
.L_x_14:
[C-C-:B------:R-:W-:Y:S01]  /*0a40*/  FADD R0, R37.reuse, -R25.reuse ;  /* 0x8000001925007221 */ /* 0x140fe20000000000 */
[----:B------:R-:W-:-:S04]  /*0a50*/  FADD R25, R37, R25 ;  /* 0x0000001925197221 */ /* 0x000fc80000000000 */
[----:B------:R-:W-:Y:S02]  /*0a60*/  FSETP.GT.AND P0, PT, R0, 9.9999997473787516356e-05, PT ;  /* 0x38d1b7170000780b */ /* 0x000fe40003f04000 */
[----:B------:R-:W-:-:S11]  /*0a70*/  FSETP.GT.AND P1, PT, R25, 9.9999997473787516356e-05, PT ;  /* 0x38d1b7171900780b */ /* 0x000fd60003f24000 */
[----:B------:R-:W-:-:S07]  /*0a80*/  @!P0 FSEL R0, R25, RZ, P1 ;  /* 0x000000ff19008208 */ /* 0x000fce0000800000 */
.L_x_13:
[----:B------:R-:W-:Y:S05]  /*0a90*/  BSYNC.RECONVERGENT B1 ;  /* 0x0000000000017941 */ /* 0x000fea0003800200 */
.L_x_12:
[----:B------:R-:W0:Y:S01]  /*0aa0*/  LDC.64 R22, c[0x3][0x58] ;  /* 0x00c01600ff167b82 */ /* 0x000e220000000a00 */
[----:B------:R-:W1:Y:S01]  /*0ab0*/  LDCU.64 UR6, c[0x3][0x60] ;  /* 0x00c00c00ff0677ac */ /* 0x000e620008000a00 */
[C---:B------:R-:W-:Y:S01]  /*0ac0*/  LOP3.LUT R24, R36.reuse, 0x7fffffff, RZ, 0xc0, !PT ;  /* 0x7fffffff24187812 */ /* 0x040fe200078ec0ff */
[----:B------:R-:W-:Y:S01]  /*0ad0*/  BSSY.RECONVERGENT B1, `(.L_x_17) ;  /* 0x000002b000017945 */ /* 0x000fe20003800200 */
[----:B------:R-:W-:Y:S02]  /*0ae0*/  ISETP.GT.AND P0, PT, R36, -0x1, PT ;  /* 0xffffffff2400780c */ /* 0x000fe40003f04270 */
[----:B------:R-:W-:-:S04]  /*0af0*/  IADD3 R24, PT, PT, R24, -0x800000, RZ ;  /* 0xff80000018187810 */ /* 0x000fc80007ffe0ff */
[----:B------:R-:W-:Y:S01]  /*0b00*/  ISETP.LT.U32.AND P0, PT, R24, 0x7f000000, P0 ;  /* 0x7f0000001800780c */ /* 0x000fe20000701070 */
[----:B-1----:R-:W-:Y:S01]  /*0b10*/  FADD R25, -R7, UR6 ;  /* 0x0000000607197e21 */ /* 0x002fe20008000100 */
[----:B------:R-:W-:Y:S01]  /*0b20*/  FADD R40, -R6, UR7 ;  /* 0x0000000706287e21 */ /* 0x000fe20008000100 */
[----:B0-----:R-:W-:Y:S02]  /*0b30*/  FADD R38, -R8, R23 ;  /* 0x0000001708267221 */ /* 0x001fe40000000100 */
[C---:B------:R-:W-:Y:S01]  /*0b40*/  FMUL R23, R25.reuse, R20 ;  /* 0x0000001419177220 */ /* 0x040fe20000400000 */
[----:B------:R-:W-:-:S03]  /*0b50*/  FMUL R25, R25, R25 ;  /* 0x0000001919197220 */ /* 0x000fc60000400000 */
[C---:B------:R-:W-:Y:S01]  /*0b60*/  FFMA R23, R38.reuse, R19, R23 ;  /* 0x0000001326177223 */ /* 0x040fe20000000017 */
[----:B------:R-:W-:-:S03]  /*0b70*/  FFMA R25, R38, R38, R25 ;  /* 0x0000002626197223 */ /* 0x000fc60000000019 */
[C---:B------:R-:W-:Y:S01]  /*0b80*/  FFMA R37, R40.reuse, R21, R23 ;  /* 0x0000001528257223 */ /* 0x040fe20000000017 */
[----:B------:R-:W-:Y:S01]  /*0b90*/  FFMA R40, R40, R40, R25 ;  /* 0x0000002828287223 */ /* 0x000fe20000000019 */
[----:B------:R-:W-:Y:S02]  /*0ba0*/  FSEL R23, R36, +INF , P0 ;  /* 0x7f80000024177808 */ /* 0x000fe40000000000 */
[----:B------:R-:W-:Y:S01]  /*0bb0*/  SEL R36, R34, RZ, !P0 ;  /* 0x000000ff22247207 */ /* 0x000fe20004000000 */
[----:B------:R-:W-:Y:S01]  /*0bc0*/  FFMA R25, R37, R37, -R40 ;  /* 0x0000002525197223 */ /* 0x000fe20000000828 */
[----:B------:R-:W-:-:S03]  /*0bd0*/  FSETP.GEU.AND P1, PT, R0, R23, PT ;  /* 0x000000170000720b */ /* 0x000fc60003f2e000 */
[----:B------:R-:W-:Y:S01]  /*0be0*/  FFMA R24, R22, R22, R25 ;  /* 0x0000001616187223 */ /* 0x000fe20000000019 */
[----:B------:R-:W-:-:S04]  /*0bf0*/  FSETP.NEU.AND P1, PT, R0, RZ, !P1 ;  /* 0x000000ff0000720b */ /* 0x000fc80004f2d000 */
[----:B------:R-:W-:Y:S02]  /*0c00*/  FSETP.GEU.AND P2, PT, R24, RZ, PT ;  /* 0x000000ff1800720b */ /* 0x000fe40003f4e000 */
[----:B------:R-:W-:Y:S01]  /*0c10*/  FSEL R34, R0, R23, P1 ;  /* 0x0000001700227208 */ /* 0x000fe20000800000 */
[----:B------:R-:W-:Y:S01]  /*0c20*/  HFMA2 R23, -RZ, RZ, 0, 0 ;  /* 0x00000000ff177431 */ /* 0x000fe200000001ff */
[----:B------:R-:W-:-:S09]  /*0c30*/  SEL R36, R36, 0x1, !P1 ;  /* 0x0000000124247807 */ /* 0x000fd20004800000 */
        /* <DEDUP_REMOVED lines=10> */
.L_x_20:
[----:B------:R-:W-:Y:S01]  /*0ce0*/  FMUL.FTZ R25, R24, R23 ;  /* 0x0000001718197220 */ /* 0x000fe20000410000 */
[----:B------:R-:W-:-:S03]  /*0cf0*/  FMUL.FTZ R22, R23, 0.5 ;  /* 0x3f00000017167820 */ /* 0x000fc60000410000 */
[----:B------:R-:W-:-:S04]  /*0d00*/  FFMA R0, -R25, R25, R24 ;  /* 0x0000001919007223 */ /* 0x000fc80000000118 */
[----:B------:R-:W-:-:S07]  /*0d10*/  FFMA R25, R0, R22, R25 ;  /* 0x0000001600197223 */ /* 0x000fce0000000019 */
.L_x_21:
[----:B------:R-:W-:Y:S05]  /*0d20*/  BSYNC.RECONVERGENT B2 ;  /* 0x0000000000027941 */ /* 0x000fea0003800200 */
.L_x_19:
[C-C-:B------:R-:W-:Y:S01]  /*0d30*/  FADD R23, R37.reuse, -R25.reuse ;  /* 0x8000001925177221 */ /* 0x140fe20000000000 */
[----:B------:R-:W-:-:S04]  /*0d40*/  FADD R25, R37, R25 ;  /* 0x0000001925197221 */ /* 0x000fc80000000000 */
[----:B------:R-:W-:Y:S02]  /*0d50*/  FSETP.GT.AND P0, PT, R23, 9.9999997473787516356e-05, PT ;  /* 0x38d1b7171700780b */ /* 0x000fe40003f04000 */
[----:B------:R-:W-:-:S11]  /*0d60*/  FSETP.GT.AND P1, PT, R25, 9.9999997473787516356e-05, PT ;  /* 0x38d1b7171900780b */ /* 0x000fd60003f24000 */
[----:B------:R-:W-:-:S07]  /*0d70*/  @!P0 FSEL R23, R25, RZ, P1 ;  /* 0x000000ff19178208 */ /* 0x000fce0000800000 */
.L_x_18:
[----:B------:R-:W-:Y:S05]  /*0d80*/  BSYNC.RECONVERGENT B1 ;  /* 0x0000000000017941 */ /* 0x000fea0003800200 */
.L_x_17:
[----:B------:R-:W0:Y:S01]  /*0d90*/  LDCU.64 UR6, c[0x3][0x88] ;  /* 0x00c01100ff0677ac */ /* 0x000e220008000a00 */
[----:B------:R-:W1:Y:S01]  /*0da0*/  LDC R39, c[0x3][0x84] ;  /* 0x00c02100ff277b82 */ /* 0x000e620000000800 */
[C---:B------:R-:W-:Y:S01]  /*0db0*/  FSETP.GEU.AND P0, PT, R23.reuse, R34, PT ;  /* 0x000000221700720b */ /* 0x040fe20003f0e000 */
[----:B------:R-:W-:Y:S01]  /*0dc0*/  BSSY.RECONVERGENT B1, `(.L_x_22) ;  /* 0x0000025000017945 */ /* 0x000fe20003800200 */
[----:B------:R-:W2:Y:S02]  /*0dd0*/  LDCU UR5, c[0x3][0x90] ;  /* 0x00c01200ff0577ac */ /* 0x000ea40008000800 */
[----:B------:R-:W-:-:S04]  /*0de0*/  FSETP.NEU.AND P0, PT, R23, RZ, !P0 ;  /* 0x000000ff1700720b */ /* 0x000fc8000470d000 */
[----:B------:R-:W-:Y:S02]  /*0df0*/  FSEL R34, R23, R34, P0 ;  /* 0x0000002217227208 */ /* 0x000fe40000000000 */
[----:B------:R-:W-:Y:S01]  /*0e00*/  SEL R36, R36, 0x2, !P0 ;  /* 0x0000000224247807 */ /* 0x000fe20004000000 */
[----:B0-----:R-:W-:Y:S01]  /*0e10*/  FADD R25, -R7, UR7 ;  /* 0x0000000707197e21 */ /* 0x001fe20008000100 */
[----:B------:R-:W-:-:S03]  /*0e20*/  FADD R0, -R8, UR6 ;  /* 0x0000000608007e21 */ /* 0x000fc60008000100 */
[C---:B------:R-:W-:Y:S01]  /*0e30*/  FMUL R37, R25.reuse, R20 ;  /* 0x0000001419257220 */ /* 0x040fe20000400000 */
[----:B------:R-:W-:Y:S01]  /*0e40*/  FMUL R25, R25, R25 ;  /* 0x0000001919197220 */ /* 0x000fe20000400000 */
[----:B--2---:R-:W-:Y:S02]  /*0e50*/  FADD R22, -R6, UR5 ;  /* 0x0000000506167e21 */ /* 0x004fe40008000100 */
[C---:B------:R-:W-:Y:S01]  /*0e60*/  FFMA R37, R0.reuse, R19, R37 ;  /* 0x0000001300257223 */ /* 0x040fe20000000025 */
[----:B------:R-:W-:-:S03]  /*0e70*/  FFMA R25, R0, R0, R25 ;  /* 0x0000000000197223 */ /* 0x000fc60000000019 */
[C---:B------:R-:W-:Y:S01]  /*0e80*/  FFMA R37, R22.reuse, R21, R37 ;  /* 0x0000001516257223 */ /* 0x040fe20000000025 */
[----:B------:R-:W-:-:S04]  /*0e90*/  FFMA R22, R22, R22, R25 ;  /* 0x0000001616167223 */ /* 0x000fc80000000019 */
[----:B------:R-:W-:-:S04]  /*0ea0*/  FFMA R22, R37, R37, -R22 ;  /* 0x0000002525167223 */ /* 0x000fc80000000816 */
[----:B-1----:R-:W-:Y:S01]  /*0eb0*/  FFMA R0, R39, R39, R22 ;  /* 0x0000002727007223 */ /* 0x002fe20000000016 */
[----:B------:R-:W-:-:S04]  /*0ec0*/  HFMA2 R39, -RZ, RZ, 0, 0 ;  /* 0x00000000ff277431 */ /* 0x000fc800000001ff */
[----:B------:R-:W-:-:S13]  /*0ed0*/  FSETP.GEU.AND P1, PT, R0, RZ, PT ;  /* 0x000000ff0000720b */ /* 0x000fda0003f2e000 */
[----:B------:R-:W-:Y:S05]  /*0ee0*/  @!P1 BRA `(.L_x_23) ;  /* 0x0000000000489947 */ /* 0x000fea0003800000 */
[----:B------:R-:W-:Y:S01]  /*0ef0*/  IADD3 R22, PT, PT, R0, -0xd000000, RZ ;  /* 0xf300000000167810 */ /* 0x000fe20007ffe0ff */
[----:B------:R0:W1:Y:S01]  /*0f00*/  MUFU.RSQ R23, R0 ;  /* 0x0000000000177308 */ /* 0x0000620000001400 */
[----:B------:R-:W-:Y:S02]  /*0f10*/  BSSY.RECONVERGENT B2, `(.L_x_24) ;  /* 0x000000a000027945 */ /* 0x000fe40003800200 */
[----:B------:R-:W-:-:S13]  /*0f20*/  ISETP.GT.U32.AND P0, PT, R22, 0x727fffff, PT ;  /* 0x727fffff1600780c */ /* 0x000fda0003f04070 */
[----:B0-----:R-:W-:Y:S05]  /*0f30*/  @!P0 BRA `(.L_x_25) ;  /* 0x00000000000c8947 */ /* 0x001fea0003800000 */
[----:B------:R-:W-:-:S07]  /*0f40*/  MOV R22, 0xf60 ;  /* 0x00000f6000167802 */ /* 0x000fce0000000f00 */
[----:B-1----:R-:W-:Y:S05]  /*0f50*/  CALL.REL.NOINC `($__internal_1_$__cuda_sm20_sqrt_rn_f32_slowpath) ;  /* 0x0000002c00647944 */ /* 0x002fea0003c00000 */
[----:B------:R-:W-:Y:S05]  /*0f60*/  BRA `(.L_x_26) ;  /* 0x0000000000107947 */ /* 0x000fea0003800000 */
.L_x_25:
[----:B-1----:R-:W-:Y:S01]  /*0f70*/  FMUL.FTZ R25, R0, R23 ;  /* 0x0000001700197220 */ /* 0x002fe20000410000 */
[----:B------:R-:W-:-:S03]  /*0f80*/  FMUL.FTZ R22, R23, 0.5 ;  /* 0x3f00000017167820 */ /* 0x000fc60000410000 */
[----:B------:R-:W-:-:S04]  /*0f90*/  FFMA R0, -R25, R25, R0 ;  /* 0x0000001919007223 */ /* 0x000fc80000000100 */
[----:B------:R-:W-:-:S07]  /*0fa0*/  FFMA R25, R0, R22, R25 ;  /* 0x0000001600197223 */ /* 0x000fce0000000019 */
.L_x_26:
[----:B------:R-:W-:Y:S05]  /*0fb0*/  BSYNC.RECONVERGENT B2 ;  /* 0x0000000000027941 */ /* 0x000fea0003800200 */
.L_x_24:
[C-C-:B------:R-:W-:Y:S01]  /*0fc0*/  FADD R39, R37.reuse, -R25.reuse ;  /* 0x8000001925277221 */ /* 0x140fe20000000000 */
[----:B------:R-:W-:-:S04]  /*0fd0*/  FADD R25, R37, R25 ;  /* 0x0000001925197221 */ /* 0x000fc80000000000 */
[----:B------:R-:W-:Y:S02]  /*0fe0*/  FSETP.GT.AND P0, PT, R39, 9.9999997473787516356e-05, PT ;  /* 0x38d1b7172700780b */ /* 0x000fe40003f04000 */
[----:B------:R-:W-:-:S11]  /*0ff0*/  FSETP.GT.AND P1, PT, R25, 9.9999997473787516356e-05, PT ;  /* 0x38d1b7171900780b */ /* 0x000fd60003f24000 */
[----:B------:R-:W-:-:S07]  /*1000*/  @!P0 FSEL R39, R25, RZ, P1 ;  /* 0x000000ff19278208 */ /* 0x000fce0000800000 */
.L_x_23:
[----:B------:R-:W-:Y:S05]  /*1010*/  BSYNC.RECONVERGENT B1 ;  /* 0x0000000000017941 */ /* 0x000fea0003800200 */
.L_x_22:
[----:B------:R-:W0:Y:S01]  /*1020*/  LDC.64 R22, c[0x3][0xb8] ;  /* 0x00c02e00ff167b82 */ /* 0x000e220000000a00 */
[C---:B------:R-:W-:Y:S01]  /*1030*/  FSETP.GEU.AND P0, PT, R39.reuse, R34, PT ;  /* 0x000000222700720b */ /* 0x040fe20003f0e000 */
[----:B------:R-:W-:Y:S03]  /*1040*/  BSSY.RECONVERGENT B1, `(.L_x_27) ;  /* 0x0000025000017945 */ /* 0x000fe60003800200 */
[----:B------:R-:W-:-:S03]  /*1050*/  FSETP.NEU.AND P0, PT, R39, RZ, !P0 ;  /* 0x000000ff2700720b */ /* 0x000fc6000470d000 */
[----:B------:R-:W1:Y:S01]  /*1060*/  LDC.64 R24, c[0x3][0xb0] ;  /* 0x00c02c00ff187b82 */ /* 0x000e620000000a00 */
[----:B------:R-:W-:Y:S02]  /*1070*/  FSEL R34, R39, R34, P0 ;  /* 0x0000002227227208 */ /* 0x000fe40000000000 */
[----:B------:R-:W-:Y:S01]  /*1080*/  SEL R36, R36, 0x3, !P0 ;  /* 0x0000000324247807 */ /* 0x000fe20004000000 */
[----:B0-----:R-:W-:Y:S01]  /*1090*/  FADD R37, -R7, R22 ;  /* 0x0000001607257221 */ /* 0x001fe20000000100 */
[----:B------:R-:W-:Y:S01]  /*10a0*/  FADD R22, -R6, R23 ;  /* 0x0000001706167221 */ /* 0x000fe20000000100 */
[----:B-1----:R-:W-:Y:S02]  /*10b0*/  FADD R0, -R8, R25 ;  /* 0x0000001908007221 */ /* 0x002fe40000000100 */
[C---:B------:R-:W-:Y:S01]  /*10c0*/  FMUL R25, R37.reuse, R20 ;  /* 0x0000001425197220 */ /* 0x040fe20000400000 */
[----:B------:R-:W-:-:S03]  /*10d0*/  FMUL R37, R37, R37 ;  /* 0x0000002525257220 */ /* 0x000fc60000400000 */
[C---:B------:R-:W-:Y:S01]  /*10e0*/  FFMA R25, R0.reuse, R19, R25 ;  /* 0x0000001300197223 */ /* 0x040fe20000000019 */
[----:B------:R-:W-:-:S03]  /*10f0*/  FFMA R23, R0, R0, R37 ;  /* 0x0000000000177223 */ /* 0x000fc60000000025 */
[C---:B------:R-:W-:Y:S01]  /*1100*/  FFMA R37, R22.reuse, R21, R25 ;  /* 0x0000001516257223 */ /* 0x040fe20000000019 */
[----:B------:R-:W-:-:S04]  /*1110*/  FFMA R22, R22, R22, R23 ;  /* 0x0000001616167223 */ /* 0x000fc80000000017 */
[----:B------:R-:W-:-:S04]  /*1120*/  FFMA R23, R37, R37, -R22 ;  /* 0x0000002525177223 */ /* 0x000fc80000000816 */
[----:B------:R-:W-:Y:S01]  /*1130*/  FFMA R0, R24, R24, R23 ;  /* 0x0000001818007223 */ /* 0x000fe20000000017 */
[----:B------:R-:W-:-:S04]  /*1140*/  IMAD.MOV.U32 R23, RZ, RZ, RZ ;  /* 0x000000ffff177224 */ /* 0x000fc800078e00ff */
        /* <DEDUP_REMOVED lines=10> */
.L_x_30:
[----:B-1----:R-:W-:Y:S01]  /*11f0*/  FMUL.FTZ R25, R0, R23 ;  /* 0x0000001700197220 */ /* 0x002fe20000410000 */
[----:B------:R-:W-:-:S03]  /*1200*/  FMUL.FTZ R22, R23, 0.5 ;  /* 0x3f00000017167820 */ /* 0x000fc60000410000 */
[----:B------:R-:W-:-:S04]  /*1210*/  FFMA R0, -R25, R25, R0 ;  /* 0x0000001919007223 */ /* 0x000fc80000000100 */
[----:B------:R-:W-:-:S07]  /*1220*/  FFMA R25, R0, R22, R25 ;  /* 0x0000001600197223 */ /* 0x000fce0000000019 */
.L_x_31:
[----:B------:R-:W-:Y:S05]  /*1230*/  BSYNC.RECONVERGENT B2 ;  /* 0x0000000000027941 */ /* 0x000fea0003800200 */
.L_x_29:
[C-C-:B------:R-:W-:Y:S01]  /*1240*/  FADD R23, R37.reuse, -R25.reuse ;  /* 0x8000001925177221 */ /* 0x140fe20000000000 */
[----:B------:R-:W-:-:S04]  /*1250*/  FADD R25, R37, R25 ;  /* 0x0000001925197221 */ /* 0x000fc80000000000 */
[----:B------:R-:W-:Y:S02]  /*1260*/  FSETP.GT.AND P0, PT, R23, 9.9999997473787516356e-05, PT ;  /* 0x38d1b7171700780b */ /* 0x000fe40003f04000 */
[----:B------:R-:W-:-:S11]  /*1270*/  FSETP.GT.AND P1, PT, R25, 9.9999997473787516356e-05, PT ;  /* 0x38d1b7171900780b */ /* 0x000fd60003f24000 */
[----:B------:R-:W-:-:S07]  /*1280*/  @!P0 FSEL R23, R25, RZ, P1 ;  /* 0x000000ff19178208 */ /* 0x000fce0000800000 */
.L_x_28:
[----:B------:R-:W-:Y:S05]  /*1290*/  BSYNC.RECONVERGENT B1 ;  /* 0x0000000000017941 */ /* 0x000fea0003800200 */
.L_x_27:
        /* <DEDUP_REMOVED lines=16> */
[----:B------:R-:W-:Y:S01]  /*13a0*/  FFMA R22, R22, R22, R25 ;  /* 0x0000001616167223 */ /* 0x000fe20000000019 */
[----:B------:R-:W-:-:S03]  /*13b0*/  MOV R25, RZ ;  /* 0x000000ff00197202 */ /* 0x000fc60000000f00 */
[----:B------:R-:W-:-:S04]  /*13c0*/  FFMA R22, R37, R37, -R22 ;  /* 0x0000002525167223 */ /* 0x000fc80000000816 */
[----:B-1----:R-:W-:-:S05]  /*13d0*/  FFMA R39, R39, R39, R22 ;  /* 0x0000002727277223 */ /* 0x002fca0000000016 */
[----:B------:R-:W-:-:S13]  /*13e0*/  FSETP.GEU.AND P1, PT, R39, RZ, PT ;  /* 0x000000ff2700720b */ /* 0x000fda0003f2e000 */
[----:B------:R-:W-:Y:S05]  /*13f0*/  @!P1 BRA `(.L_x_33) ;  /* 0x0000000000509947 */ /* 0x000fea0003800000 */
[----:B------:R-:W-:Y:S01]  /*1400*/  IADD3 R0, PT, PT, R39, -0xd000000, RZ ;  /* 0xf300000027007810 */ /* 0x000fe20007ffe0ff */
[----:B------:R0:W1:Y:S01]  /*1410*/  MUFU.RSQ R22, R39 ;  /* 0x0000002700167308 */ /* 0x0000620000001400 */
[----:B------:R-:W-:Y:S02]  /*1420*/  BSSY.RECONVERGENT B2, `(.L_x_34) ;  /* 0x000000c000027945 */ /* 0x000fe40003800200 */
[----:B------:R-:W-:-:S13]  /*1430*/  ISETP.GT.U32.AND P0, PT, R0, 0x727fffff, PT ;  /* 0x727fffff0000780c */ /* 0x000fda0003f04070 */
[----:B0-----:R-:W-:Y:S05]  /*1440*/  @!P0 BRA `(.L_x_35) ;  /* 0x0000000000148947 */ /* 0x001fea0003800000 */
[----:B------:R-:W-:Y:S01]  /*1450*/  IMAD.MOV.U32 R0, RZ, RZ, R39 ;  /* 0x000000ffff007224 */ /* 0x000fe200078e0027 */
[----:B-1----:R-:W-:-:S07]  /*1460*/  MOV R22, 0x1480 ;  /* 0x0000148000167802 */ /* 0x002fce0000000f00 */
[----:B------:R-:W-:Y:S05]  /*1470*/  CALL.REL.NOINC `($__internal_1_$__cuda_sm20_sqrt_rn_f32_slowpath) ;  /* 0x00000028001c7944 */ /* 0x000fea0003c00000 */
[----:B------:R-:W-:Y:S01]  /*1480*/  MOV R0, R25 ;  /* 0x0000001900007202 */ /* 0x000fe20000000f00 */
[----:B------:R-:W-:Y:S06]  /*1490*/  BRA `(.L_x_36) ;  /* 0x0000000000107947 */ /* 0x000fec0003800000 */
.L_x_35:
[----:B-1----:R-:W-:Y:S01]  /*14a0*/  FMUL.FTZ R0, R39, R22 ;  /* 0x0000001627007220 */ /* 0x002fe20000410000 */
[----:B------:R-:W-:-:S03]  /*14b0*/  FMUL.FTZ R22, R22, 0.5 ;  /* 0x3f00000016167820 */ /* 0x000fc60000410000 */
[----:B------:R-:W-:-:S04]  /*14c0*/  FFMA R23, -R0, R0, R39 ;  /* 0x0000000000177223 */ /* 0x000fc80000000127 */
[----:B------:R-:W-:-:S07]  /*14d0*/  FFMA R0, R23, R22, R0 ;  /* 0x0000001617007223 */ /* 0x000fce0000000000 */
.L_x_36:
[----:B------:R-:W-:Y:S05]  /*14e0*/  BSYNC.RECONVERGENT B2 ;  /* 0x0000000000027941 */ /* 0x000fea0003800200 */
.L_x_34:
[C-C-:B------:R-:W-:Y:S01]  /*14f0*/  FADD R25, R37.reuse, -R0.reuse ;  /* 0x8000000025197221 */ /* 0x140fe20000000000 */
[----:B------:R-:W-:-:S04]  /*1500*/  FADD R0, R37, R0 ;  /* 0x0000000025007221 */ /* 0x000fc80000000000 */
[----:B------:R-:W-:Y:S02]  /*1510*/  FSETP.GT.AND P0, PT, R25, 9.9999997473787516356e-05, PT ;  /* 0x38d1b7171900780b */ /* 0x000fe40003f04000 */
[----:B------:R-:W-:-:S11]  /*1520*/  FSETP.GT.AND P1, PT, R0, 9.9999997473787516356e-05, PT ;  /* 0x38d1b7170000780b */ /* 0x000fd60003f24000 */
[----:B------:R-:W-:-:S07]  /*1530*/  @!P0 FSEL R25, R0, RZ, P1 ;  /* 0x000000ff00198208 */ /* 0x000fce0000800000 */
.L_x_33:
[----:B------:R-:W-:Y:S05]  /*1540*/  BSYNC.RECONVERGENT B1 ;  /* 0x0000000000017941 */ /* 0x000fea0003800200 */
.L_x_32:
[----:B------:R-:W0:Y:S01]  /*1550*/  LDC.64 R22, c[0x3][0x108] ;  /* 0x00c04200ff167b82 */ /* 0x000e220000000a00 */
[----:B------:R-:W1:Y:S01]  /*1560*/  LDCU.64 UR6, c[0x3][0x110] ;  /* 0x00c02200ff0677ac */ /* 0x000e620008000a00 */
[C---:B------:R-:W-:Y:S01]  /*1570*/  FSETP.GEU.AND P0, PT, R25.reuse, R34, PT ;  /* 0x000000221900720b */ /* 0x040fe20003f0e000 */
[----:B------:R-:W-:Y:S03]  /*1580*/  BSSY.RECONVERGENT B1, `(.L_x_37) ;  /* 0x0000024000017945 */ /* 0x000fe60003800200 */
[----:B------:R-:W-:-:S04]  /*1590*/  FSETP.NEU.AND P0, PT, R25, RZ, !P0 ;  /* 0x000000ff1900720b */ /* 0x000fc8000470d000 */
[----:B------:R-:W-:Y:S02]  /*15a0*/  FSEL R34, R25, R34, P0 ;  /* 0x0000002219227208 */ /* 0x000fe40000000000 */
[----:B------:R-:W-:Y:S01]  /*15b0*/  SEL R38, R36, 0x5, !P0 ;  /* 0x0000000524267807 */ /* 0x000fe20004000000 */
        /* <DEDUP_REMOVED lines=22> */
.L_x_40:
[----:B-1----:R-:W-:Y:S01]  /*1720*/  FMUL.FTZ R25, R0, R23 ;  /* 0x0000001700197220 */ /* 0x002fe20000410000 */
[----:B------:R-:W-:-:S03]  /*1730*/  FMUL.FTZ R22, R23, 0.5 ;  /* 0x3f00000017167820 */ /* 0x000fc60000410000 */
[----:B------:R-:W-:-:S04]  /*1740*/  FFMA R0, -R25, R25, R0 ;  /* 0x0000001919007223 */ /* 0x000fc80000000100 */
[----:B------:R-:W-:-:S07]  /*1750*/  FFMA R25, R0, R22, R25 ;  /* 0x0000001600197223 */ /* 0x000fce0000000019 */
.L_x_41:
[----:B------:R-:W-:Y:S05]  /*1760*/  BSYNC.RECONVERGENT B2 ;  /* 0x0000000000027941 */ /* 0x000fea0003800200 */
.L_x_39:
[C-C-:B------:R-:W-:Y:S01]  /*1770*/  FADD R23, R37.reuse, -R25.reuse ;  /* 0x8000001925177221 */ /* 0x140fe20000000000 */
[----:B------:R-:W-:-:S04]  /*1780*/  FADD R25, R37, R25 ;  /* 0x0000001925197221 */ /* 0x000fc80000000000 */
[----:B------:R-:W-:Y:S02]  /*1790*/  FSETP.GT.AND P0, PT, R23, 9.9999997473787516356e-05, PT ;  /* 0x38d1b7171700780b */ /* 0x000fe40003f04000 */
[----:B------:R-:W-:-:S11]  /*17a0*/  FSETP.GT.AND P1, PT, R25, 9.9999997473787516356e-05, PT ;  /* 0x38d1b7171900780b */ /* 0x000fd60003f24000 */
[----:B------:R-:W-:-:S07]  /*17b0*/  @!P0 FSEL R23, R25, RZ, P1 ;  /* 0x000000ff19178208 */ /* 0x000fce0000800000 */
.L_x_38:
[----:B------:R-:W-:Y:S05]  /*17c0*/  BSYNC.RECONVERGENT B1 ;  /* 0x0000000000017941 */ /* 0x000fea0003800200 */
.L_x_37:
[----:B------:R-:W0:Y:S01]  /*17d0*/  LDCU.64 UR6, c[0x3][0x138] ;  /* 0x00c02700ff0677ac */ /* 0x000e220008000a00 */
[----:B------:R-:W1:Y:S01]  /*17e0*/  LDC R24, c[0x3][0x134] ;  /* 0x00c04d00ff187b82 */ /* 0x000e620000000800 */
[C---:B------:R-:W-:Y:S01]  /*17f0*/  FSETP.GEU.AND P0, PT, R23.reuse, R34, PT ;  /* 0x000000221700720b */ /* 0x040fe20003f0e000 */
[----:B------:R-:W-:Y:S01]  /*1800*/  BSSY.RECONVERGENT B1, `(.L_x_42) ;  /* 0x0000026000017945 */ /* 0x000fe20003800200 */
[----:B------:R-:W2:Y:S02]  /*1810*/  LDCU UR5, c[0x3][0x140] ;  /* 0x00c02800ff0577ac */ /* 0x000ea40008000800 */
[----:B------:R-:W-:Y:S01]  /*1820*/  FSETP.NEU.AND P0, PT, R23, RZ, !P0 ;  /* 0x000000ff1700720b */ /* 0x000fe2000470d000 */
[----:B0-----:R-:W-:Y:S01]  /*1830*/  FADD R25, -R7, UR7 ;  /* 0x0000000707197e21 */ /* 0x001fe20008000100 */
[----:B------:R-:W-:-:S03]  /*1840*/  FADD R0, -R8, UR6 ;  /* 0x0000000608007e21 */ /* 0x000fc60008000100 */
[C---:B------:R-:W-:Y:S01]  /*1850*/  FMUL R37, R25.reuse, R20 ;  /* 0x0000001419257220 */ /* 0x040fe20000400000 */
[----:B------:R-:W-:Y:S01]  /*1860*/  FMUL R25, R25, R25 ;  /* 0x0000001919197220 */ /* 0x000fe20000400000 */
[----:B--2---:R-:W-:Y:S02]  /*1870*/  FADD R22, -R6, UR5 ;  /* 0x0000000506167e21 */ /* 0x004fe40008000100 */
[C---:B------:R-:W-:Y:S01]  /*1880*/  FFMA R37, R0.reuse, R19, R37 ;  /* 0x0000001300257223 */ /* 0x040fe20000000025 */
[----:B------:R-:W-:Y:S01]  /*1890*/  FFMA R25, R0, R0, R25 ;  /* 0x0000000000197223 */ /* 0x000fe20000000019 */
[----:B------:R-:W-:Y:S02]  /*18a0*/  IMAD.MOV.U32 R0, RZ, RZ, RZ ;  /* 0x000000ffff007224 */ /* 0x000fe400078e00ff */
[C---:B------:R-:W-:Y:S01]  /*18b0*/  FFMA R36, R22.reuse, R21, R37 ;  /* 0x0000001516247223 */ /* 0x040fe20000000025 */
[----:B------:R-:W-:Y:S01]  /*18c0*/  FFMA R25, R22, R22, R25 ;  /* 0x0000001616197223 */ /* 0x000fe20000000019 */
[----:B------:R-:W-:-:S02]  /*18d0*/  FSEL R37, R23, R34, P0 ;  /* 0x0000002217257208 */ /* 0x000fc40000000000 */
[----:B------:R-:W-:Y:S01]  /*18e0*/  SEL R34, R38, 0x6, !P0 ;  /* 0x0000000626227807 */ /* 0x000fe20004000000 */
        /* <DEDUP_REMOVED lines=9> */
[----:B------:R-:W-:Y:S02]  /*1980*/  MOV R0, R24 ;  /* 0x0000001800007202 */ /* 0x000fe40000000f00 */
[----:B------:R-:W-:-:S07]  /*1990*/  MOV R22, 0x19b0 ;  /* 0x000019b000167802 */ /* 0x000fce0000000f00 */
[----:B-1----:R-:W-:Y:S05]  /*19a0*/  CALL.REL.NOINC `($__internal_1_$__cuda_sm20_sqrt_rn_f32_slowpath) ;  /* 0x0000002000d07944 */ /* 0x002fea0003c00000 */
[----:B------:R-:W-:Y:S05]  /*19b0*/  BRA `(.L_x_46) ;  /* 0x0000000000107947 */ /* 0x000fea0003800000 */
.L_x_45:
[----:B-1----:R-:W-:Y:S01]  /*19c0*/  FMUL.FTZ R25, R24, R23 ;  /* 0x0000001718197220 */ /* 0x002fe20000410000 */
[----:B------:R-:W-:-:S03]  /*19d0*/  FMUL.FTZ R22, R23, 0.5 ;  /* 0x3f00000017167820 */ /* 0x000fc60000410000 */
[----:B------:R-:W-:-:S04]  /*19e0*/  FFMA R0, -R25, R25, R24 ;  /* 0x0000001919007223 */ /* 0x000fc80000000118 */
[----:B------:R-:W-:-:S07]  /*19f0*/  FFMA R25, R0, R22, R25 ;  /* 0x0000001600197223 */ /* 0x000fce0000000019 */
.L_x_46:
[----:B------:R-:W-:Y:S05]  /*1a00*/  BSYNC.RECONVERGENT B2 ;  /* 0x0000000000027941 */ /* 0x000fea0003800200 */
.L_x_44:
[C-C-:B------:R-:W-:Y:S01]  /*1a10*/  FADD R0, R36.reuse, -R25.reuse ;  /* 0x8000001924007221 */ /* 0x140fe20000000000 */
[----:B------:R-:W-:-:S04]  /*1a20*/  FADD R25, R36, R25 ;  /* 0x0000001924197221 */ /* 0x000fc80000000000 */
[----:B------:R-:W-:Y:S02]  /*1a30*/  FSETP.GT.AND P0, PT, R0, 9.9999997473787516356e-05, PT ;  /* 0x38d1b7170000780b */ /* 0x000fe40003f04000 */
[----:B------:R-:W-:-:S11]  /*1a40*/  FSETP.GT.AND P1, PT, R25, 9.9999997473787516356e-05, PT ;  /* 0x38d1b7171900780b */ /* 0x000fd60003f24000 */
[----:B------:R-:W-:-:S07]  /*1a50*/  @!P0 FSEL R0, R25, RZ, P1 ;  /* 0x000000ff19008208 */ /* 0x000fce0000800000 */
.L_x_43:
[----:B------:R-:W-:Y:S05]  /*1a60*/  BSYNC.RECONVERGENT B1 ;  /* 0x0000000000017941 */ /* 0x000fea0003800200 */
.L_x_42:
[----:B------:R-:W-:Y:S01]  /*1a70*/  FSETP.GEU.AND P0, PT, R0, R37, PT ;  /* 0x000000250000720b */ /* 0x000fe20003f0e000 */
[----:B------:R-:W-:-:S03]  /*1a80*/  HFMA2 R38, -RZ, RZ, 0, 0 ;  /* 0x00000000ff267431 */ /* 0x000fc600000001ff */
[----:B------:R-:W-:-:S04]  /*1a90*/  FSETP.NEU.AND P0, PT, R0, RZ, !P0 ;  /* 0x000000ff0000720b */ /* 0x000fc8000470d000 */
[----:B------:R-:W-:Y:S02]  /*1aa0*/  FSEL R22, R0, R37, P0 ;  /* 0x0000002500167208 */ /* 0x000fe40000000000 */
[----:B------:R-:W-:Y:S02]  /*1ab0*/  CS2R R36, SRZ ;  /* 0x0000000000247805 */ /* 0x000fe4000001ff00 */
[----:B------:R-:W-:Y:S02]  /*1ac0*/  SEL R34, R34, 0x7, !P0 ;  /* 0x0000000722227807 */ /* 0x000fe40004000000 */
[----:B------:R-:W-:-:S13]  /*1ad0*/  FSETP.NE.AND P1, PT, R22, +INF , PT ;  /* 0x7f8000001600780b */ /* 0x000fda0003f25000 */
[----:B------:R-:W-:Y:S05]  /*1ae0*/  @!P1 BRA `(.L_x_47) ;  /* 0x0000001c00509947 */ /* 0x000fea0003800000 */
[----:B------:R-:W-:Y:S02]  /*1af0*/  IMAD R0, R34, 0x2c, RZ ;  /* 0x0000002c22007824 */ /* 0x000fe400078e02ff */
[C---:B------:R-:W-:Y:S01]  /*1b00*/  FFMA R7, R22.reuse, R20, R7 ;  /* 0x0000001416077223 */ /* 0x040fe20000000007 */
[C---:B------:R-:W-:Y:S01]  /*1b10*/  FFMA R8, R22.reuse, R19, R8 ;  /* 0x0000001316087223 */ /* 0x040fe20000000008 */
[----:B------:R-:W-:Y:S01]  /*1b20*/  FFMA R6, R22, R21, R6 ;  /* 0x0000001516067223 */ /* 0x000fe20000000006 */
[----:B------:R-:W0:Y:S01]  /*1b30*/  LDC R36, c[0x3][R0+0x8] ;  /* 0x00c0020000247b82 */ /* 0x000e220000000800 */
[----:B------:R-:W-:Y:S07]  /*1b40*/  BSSY.RECONVERGENT B1, `(.L_x_48) ;  /* 0x0000015000017945 */ /* 0x000fee0003800200 */
[----:B------:R-:W1:Y:S08]  /*1b50*/  LDC R23, c[0x3][R0+0x4] ;  /* 0x00c0010000177b82 */ /* 0x000e700000000800 */
[----:B------:R-:W2:Y:S01]  /*1b60*/  LDC R37, c[0x3][R0+0xc] ;  /* 0x00c0030000257b82 */ /* 0x000ea20000000800 */
[----:B0-----:R-:W-:Y:S01]  /*1b70*/  FADD R36, R7, -R36 ;  /* 0x8000002407247221 */ /* 0x001fe20000000000 */
[----:B-1----:R-:W-:-:S03]  /*1b80*/  FADD R38, R8, -R23 ;  /* 0x8000001708267221 */ /* 0x002fc60000000000 */
[----:B------:R-:W-:-:S04]  /*1b90*/  FMUL R23, R36, R36 ;  /* 0x0000002424177220 */ /* 0x000fc80000400000 */
[----:B------:R-:W-:Y:S01]  /*1ba0*/  FFMA R22, R38, R38, R23 ;  /* 0x0000002626167223 */ /* 0x000fe20000000017 */
[----:B--2---:R-:W-:-:S04]  /*1bb0*/  FADD R37, R6, -R37 ;  /* 0x8000002506257221 */ /* 0x004fc80000000000 */
[----:B------:R-:W-:-:S04]  /*1bc0*/  FFMA R24, R37, R37, R22 ;  /* 0x0000002525187223 */ /* 0x000fc80000000016 */
[----:B------:R-:W-:Y:S01]  /*1bd0*/  VIADD R22, R24, 0xf3000000 ;  /* 0xf300000018167836 */ /* 0x000fe20000000000 */
[----:B------:R0:W1:Y:S04]  /*1be0*/  MUFU.RSQ R23, R24 ;  /* 0x0000001800177308 */ /* 0x0000680000001400 */
[----:B------:R-:W-:-:S13]  /*1bf0*/  ISETP.GT.U32.AND P0, PT, R22, 0x727fffff, PT ;  /* 0x727fffff1600780c */ /* 0x000fda0003f04070 */
[----:B01----:R-:W-:Y:S05]  /*1c00*/  @!P0 BRA `(.L_x_49) ;  /* 0x0000000000108947 */ /* 0x003fea0003800000 */
[----:B------:R-:W-:Y:S02]  /*1c10*/  MOV R0, R24 ;  /* 0x0000001800007202 */ /* 0x000fe40000000f00 */
[----:B------:R-:W-:-:S07]  /*1c20*/  MOV R22, 0x1c40 ;  /* 0x00001c4000167802 */ /* 0x000fce0000000f00 */
[----:B------:R-:W-:Y:S05]  /*1c30*/  CALL.REL.NOINC `($__internal_1_$__cuda_sm20_sqrt_rn_f32_slowpath) ;  /* 0x00000020002c7944 */ /* 0x000fea0003c00000 */
[----:B------:R-:W-:Y:S05]  /*1c40*/  BRA `(.L_x_50) ;  /* 0x0000000000107947 */ /* 0x000fea0003800000 */
.L_x_49:
[----:B------:R-:W-:Y:S01]  /*1c50*/  FMUL.FTZ R25, R24, R23 ;  /* 0x0000001718197220 */ /* 0x000fe20000410000 */
[----:B------:R-:W-:-:S03]  /*1c60*/  FMUL.FTZ R22, R23, 0.5 ;  /* 0x3f00000017167820 */ /* 0x000fc60000410000 */
[----:B------:R-:W-:-:S04]  /*1c70*/  FFMA R0, -R25, R25, R24 ;  /* 0x0000001919007223 */ /* 0x000fc80000000118 */
[----:B------:R-:W-:-:S07]  /*1c80*/  FFMA R25, R0, R22, R25 ;  /* 0x0000001600197223 */ /* 0x000fce0000000019 */
.L_x_50:
[----:B------:R-:W-:Y:S05]  /*1c90*/  BSYNC.RECONVERGENT B1 ;  /* 0x0000000000017941 */ /* 0x000fea0003800200 */
.L_x_48:
[----:B------:R-:W-:Y:S01]  /*1ca0*/  IADD3 R0, PT, PT, R25, 0x1800000, RZ ;  /* 0x0180000019007810 */ /* 0x000fe20007ffe0ff */
[----:B------:R-:W-:Y:S03]  /*1cb0*/  BSSY.RECONVERGENT B1, `(.L_x_51) ;  /* 0x000000c000017945 */ /* 0x000fe60003800200 */
[----:B------:R-:W-:-:S04]  /*1cc0*/  LOP3.LUT R0, R0, 0x7f800000, RZ, 0xc0, !PT ;  /* 0x7f80000000007812 */ /* 0x000fc800078ec0ff */
[----:B------:R-:W-:-:S13]  /*1cd0*/  ISETP.GT.U32.AND P0, PT, R0, 0x1ffffff, PT ;  /* 0x01ffffff0000780c */ /* 0x000fda0003f04070 */
[----:B------:R-:W-:Y:S05]  /*1ce0*/  @P0 BRA `(.L_x_52) ;  /* 0x0000000000100947 */ /* 0x000fea0003800000 */
[----:B------:R-:W-:-:S07]  /*1cf0*/  MOV R24, 0x1d10 ;  /* 0x00001d1000187802 */ /* 0x000fce0000000f00 */
[----:B------:R-:W-:Y:S05]  /*1d00*/  CALL.REL.NOINC `($__internal_0_$__cuda_sm20_rcp_rn_f32_slowpath) ;  /* 0x0000001c00287944 */ /* 0x000fea0003c00000 */
[----:B------:R-:W-:Y:S01]  /*1d10*/  MOV R39, R22 ;  /* 0x0000001600277202 */ /* 0x000fe20000000f00 */
[----:B------:R-:W-:Y:S06]  /*1d20*/  BRA `(.L_x_53) ;  /* 0x0000000000107947 */ /* 0x000fec0003800000 */
.L_x_52:
[----:B------:R-:W0:Y:S02]  /*1d30*/  MUFU.RCP R0, R25 ;  /* 0x0000001900007308 */ /* 0x000e240000001000 */
[----:B0-----:R-:W-:-:S04]  /*1d40*/  FFMA R22, R0, R25, -1 ;  /* 0xbf80000000167423 */ /* 0x001fc80000000019 */
[----:B------:R-:W-:-:S04]  /*1d50*/  FADD.FTZ R39, -R22, -RZ ;  /* 0x800000ff16277221 */ /* 0x000fc80000010100 */
[----:B------:R-:W-:-:S07]  /*1d60*/  FFMA R39, R0, R39, R0 ;  /* 0x0000002700277223 */ /* 0x000fce0000000000 */
.L_x_53:
[----:B------:R-:W-:Y:S05]  /*1d70*/  BSYNC.RECONVERGENT B1 ;  /* 0x0000000000017941 */ /* 0x000fea0003800200 */
.L_x_51:
[----:B------:R-:W-:Y:S02]  /*1d80*/  HFMA2 R41, -RZ, RZ, 0, 1.9073486328125e-06 ;  /* 0x00000020ff297431 */ /* 0x000fe400000001ff */
[----:B------:R-:W-:Y:S01]  /*1d90*/  IMAD.MOV.U32 R25, RZ, RZ, 0x1c ;  /* 0x0000001cff197424 */ /* 0x000fe200078e00ff */
[----:B------:R-:W-:Y:S01]  /*1da0*/  SHF.R.U32.HI R23, RZ, 0x10, R10 ;  /* 0x00000010ff177819 */ /* 0x000fe2000001160a */
[----:B------:R-:W-:Y:S01]  /*1db0*/  BSSY.RECONVERGENT B1, `(.L_x_54) ;  /* 0x0000038000017945 */ /* 0x000fe20003800200 */
[----:B------:R-:W-:Y:S01]  /*1dc0*/  LOP3.LUT R40, R10, 0xffff, RZ, 0xc0, !PT ;  /* 0x0000ffff0a287812 */ /* 0x000fe200078ec0ff */
[----:B------:R-:W-:Y:S01]  /*1dd0*/  IMAD R24, R34, 0x2c, R25 ;  /* 0x0000002c22187824 */ /* 0x000fe200078e0219 */
[----:B------:R-:W-:Y:S02]  /*1de0*/  SHF.R.U32.HI R10, RZ, 0x10, R9 ;  /* 0x00000010ff0a7819 */ /* 0x000fe40000011609 */
[----:B------:R-:W-:Y:S01]  /*1df0*/  MOV R43, 0x24 ;  /* 0x00000024002b7802 */ /* 0x000fe20000000f00 */
[----:B------:R-:W-:-:S02]  /*1e00*/  IMAD R40, R40, 0x9069, R23 ;  /* 0x0000906928287824 */ /* 0x000fc400078e0217 */
[C---:B------:R-:W-:Y:S01]  /*1e10*/  IMAD R25, R34.reuse, 0x2c, R41 ;  /* 0x0000002c22197824 */ /* 0x040fe200078e0229 */
[----:B------:R-:W-:Y:S01]  /*1e20*/  LOP3.LUT R41, R9, 0xffff, RZ, 0xc0, !PT ;  /* 0x0000ffff09297812 */ /* 0x000fe200078ec0ff */
[----:B------:R-:W-:Y:S01]  /*1e30*/  IMAD R0, R34, 0x2c, R43 ;  /* 0x0000002c22007824 */ /* 0x000fe200078e022b */
[----:B------:R-:W-:Y:S01]  /*1e40*/  SHF.R.U32.HI R9, RZ, 0x10, R40 ;  /* 0x00000010ff097819 */ /* 0x000fe20000011628 */
[----:B------:R-:W0:Y:S02]  /*1e50*/  LDC R24, c[0x3][R24] ;  /* 0x00c0000018187b82 */ /* 0x000e240000000800 */
[----:B------:R-:W-:Y:S01]  /*1e60*/  IMAD R41, R41, 0x4650, R10 ;  /* 0x0000465029297824 */ /* 0x000fe200078e020a */
[----:B------:R-:W-:-:S03]  /*1e70*/  LOP3.LUT R10, R40, 0xffff, RZ, 0xc0, !PT ;  /* 0x0000ffff280a7812 */ /* 0x000fc600078ec0ff */
[--C-:B------:R-:W-:Y:S01]  /*1e80*/  IMAD R40, R40, 0x10000, R41.reuse ;  /* 0x0001000028287824 */ /* 0x100fe200078e0229 */
[----:B------:R-:W-:Y:S01]  /*1e90*/  LOP3.LUT R22, R41, 0xffff, RZ, 0xc0, !PT ;  /* 0x0000ffff29167812 */ /* 0x000fe200078ec0ff */
[----:B------:R-:W1:Y:S01]  /*1ea0*/  LDC R25, c[0x3][R25] ;  /* 0x00c0000019197b82 */ /* 0x000e620000000800 */
[----:B------:R-:W-:Y:S01]  /*1eb0*/  SHF.R.U32.HI R23, RZ, 0x10, R41 ;  /* 0x00000010ff177819 */ /* 0x000fe20000011629 */
[----:B------:R-:W-:Y:S01]  /*1ec0*/  IMAD R10, R10, 0x9069, R9 ;  /* 0x000090690a0a7824 */ /* 0x000fe200078e0209 */
[----:B------:R-:W-:-:S03]  /*1ed0*/  LOP3.LUT R40, R40, 0x7fffff, RZ, 0xc0, !PT ;  /* 0x007fffff28287812 */ /* 0x000fc600078ec0ff */
[----:B------:R-:W-:Y:S02]  /*1ee0*/  IMAD R9, R22, 0x4650, R23 ;  /* 0x0000465016097824 */ /* 0x000fe400078e0217 */
[----:B------:R-:W-:Y:S01]  /*1ef0*/  FMUL R23, R36, R39 ;  /* 0x0000002724177220 */ /* 0x000fe20000400000 */
[----:B------:R-:W2:Y:S02]  /*1f00*/  LDC R0, c[0x3][R0] ;  /* 0x00c0000000007b82 */ /* 0x000ea40000000800 */
[----:B------:R-:W-:Y:S01]  /*1f10*/  LEA R22, R10, R9, 0x10 ;  /* 0x000000090a167211 */ /* 0x000fe200078e80ff */
[----:B------:R-:W-:Y:S01]  /*1f20*/  FMUL R43, R23, R20 ;  /* 0x00000014172b7220 */ /* 0x000fe20000400000 */
[----:B------:R-:W-:Y:S02]  /*1f30*/  FMUL R20, R37, R39 ;  /* 0x0000002725147220 */ /* 0x000fe40000400000 */
[----:B------:R-:W-:-:S04]  /*1f40*/  LOP3.LUT R22, R22, 0x7fffff, RZ, 0xc0, !PT ;  /* 0x007fffff16167812 */ /* 0x000fc800078ec0ff */
[----:B------:R-:W-:Y:S01]  /*1f50*/  LOP3.LUT R36, R22, 0x40000000, RZ, 0xfc, !PT ;  /* 0x4000000016247812 */ /* 0x000fe200078efcff */
[----:B------:R-:W-:-:S04]  /*1f60*/  FMUL R22, R38, R39 ;  /* 0x0000002726167220 */ /* 0x000fc80000400000 */
[----:B------:R-:W-:Y:S01]  /*1f70*/  FADD R36, R36, -2 ;  /* 0xc000000024247421 */ /* 0x000fe20000000000 */
[----:B------:R-:W-:-:S03]  /*1f80*/  FFMA R43, R22, R19, R43 ;  /* 0x00000013162b7223 */ /* 0x000fc6000000002b */
[----:B------:R-:W-:Y:S01]  /*1f90*/  FMUL R19, R36, 0.5 ;  /* 0x3f00000024137820 */ /* 0x000fe20000400000 */
[----:B------:R-:W-:Y:S01]  /*1fa0*/  FFMA R43, R20, R21, R43 ;  /* 0x00000015142b7223 */ /* 0x000fe2000000002b */
[----:B------:R-:W-:Y:S02]  /*1fb0*/  LOP3.LUT R21, R40, 0x40000000, RZ, 0xfc, !PT ;  /* 0x4000000028157812 */ /* 0x000fe400078efcff */
[----:B------:R3:W4:Y:S01]  /*1fc0*/  MUFU.RSQ R40, R19 ;  /* 0x0000001300287308 */ /* 0x0007220000001400 */
[----:B------:R-:W-:Y:S02]  /*1fd0*/  IADD3 R36, PT, PT, R19, -0xd000000, RZ ;  /* 0xf300000013247810 */ /* 0x000fe40007ffe0ff */
[----:B------:R-:W-:Y:S01]  /*1fe0*/  FADD R21, R21, -2 ;  /* 0xc000000015157421 */ /* 0x000fe20000000000 */
[----:B------:R-:W-:Y:S02]  /*1ff0*/  FSETP.GT.AND P0, PT, R43, RZ, PT ;  /* 0x000000ff2b00720b */ /* 0x000fe40003f04000 */
[----:B------:R-:W-:Y:S01]  /*2000*/  ISETP.GT.U32.AND P1, PT, R36, 0x727fffff, PT ;  /* 0x727fffff2400780c */ /* 0x000fe20003f24070 */
[----:B------:R-:W-:Y:S01]  /*2010*/  FMUL R21, R21, 0.5 ;  /* 0x3f00000015157820 */ /* 0x000fe20000400000 */
[----:B0-----:R-:W-:Y:S01]  /*2020*/  FFMA R36, R24, R4, R33 ;  /* 0x0000000418247223 */ /* 0x001fe20000000021 */
[----:B------:R-:W-:-:S02]  /*2030*/  FSEL R33, -R20, R20, P0 ;  /* 0x0000001414217208 */ /* 0x000fc40000000100 */
[----:B------:R-:W-:Y:S01]  /*2040*/  FMUL R44, R21, 6.2831854820251464844 ;  /* 0x40c90fdb152c7820 */ /* 0x000fe20000400000 */
[----:B-1----:R-:W-:Y:S01]  /*2050*/  FFMA R37, R25, R3, R32 ;  /* 0x0000000319257223 */ /* 0x002fe20000000020 */
[----:B------:R-:W-:Y:S01]  /*2060*/  FSEL R32, -R23, R23, P0 ;  /* 0x0000001717207208 */ /* 0x000fe20000000100 */
[----:B--2---:R-:W-:Y:S01]  /*2070*/  FFMA R38, R0, R2, R35 ;  /* 0x0000000200267223 */ /* 0x004fe20000000023 */
[----:B------:R-:W-:-:S04]  /*2080*/  FSEL R35, -R22, R22, P0 ;  /* 0x0000001616237208 */ /* 0x000fc80000000100 */
[----:B---34-:R-:W-:Y:S05]  /*2090*/  @!P1 BRA `(.L_x_55) ;  /* 0x0000000000149947 */ /* 0x018fea0003800000 */
[----:B------:R-:W-:Y:S02]  /*20a0*/  MOV R0, R19 ;  /* 0x0000001300007202 */ /* 0x000fe40000000f00 */
[----:B------:R-:W-:-:S07]  /*20b0*/  MOV R22, 0x20d0 ;  /* 0x000020d000167802 */ /* 0x000fce0000000f00 */
[----:B------:R-:W-:Y:S05]  /*20c0*/  CALL.REL.NOINC `($__internal_1_$__cuda_sm20_sqrt_rn_f32_slowpath) ;  /* 0x0000001c00087944 */ /* 0x000fea0003c00000 */
[----:B------:R-:W-:Y:S01]  /*20d0*/  MOV R43, R25 ;  /* 0x00000019002b7202 */ /* 0x000fe20000000f00 */
[----:B------:R-:W-:Y:S06]  /*20e0*/  BRA `(.L_x_56) ;  /* 0x0000000000107947 */ /* 0x000fec0003800000 */
.L_x_55:
[----:B------:R-:W-:Y:S01]  /*20f0*/  FMUL.FTZ R0, R19, R40 ;  /* 0x0000002813007220 */ /* 0x000fe20000410000 */
[----:B------:R-:W-:-:S03]  /*2100*/  FMUL.FTZ R40, R40, 0.5 ;  /* 0x3f00000028287820 */ /* 0x000fc60000410000 */
[----:B------:R-:W-:-:S04]  /*2110*/  FFMA R43, -R0, R0, R19 ;  /* 0x00000000002b7223 */ /* 0x000fc80000000113 */
[----:B------:R-:W-:-:S07]  /*2120*/  FFMA R43, R43, R40, R0 ;  /* 0x000000282b2b7223 */ /* 0x000fce0000000000 */
.L_x_56:
[----:B------:R-:W-:Y:S05]  /*2130*/  BSYNC.RECONVERGENT B1 ;  /* 0x0000000000017941 */ /* 0x000fea0003800200 */
.L_x_54:
[C---:B------:R-:W-:Y:S01]  /*2140*/  FSET.BF.LEU.AND R22, |R35|.reuse, 0.10000000149011611938, PT ;  /* 0x3dcccccd2316780a */ /* 0x040fe2000380b200 */
[----:B------:R-:W-:Y:S01]  /*2150*/  FMUL R24, RZ, R32 ;  /* 0x00000020ff187220 */ /* 0x000fe20000400000 */
[----:B------:R-:W-:Y:S01]  /*2160*/  FSET.BF.GT.AND R20, |R35|, 0.10000000149011611938, PT ;  /* 0x3dcccccd2314780a */ /* 0x000fe20003804200 */
[----:B------:R-:W-:Y:S02]  /*2170*/  BSSY.RECONVERGENT B1, `(.L_x_57) ;  /* 0x0000014000017945 */ /* 0x000fe40003800200 */
[----:B------:R-:W-:Y:S02]  /*2180*/  FMUL R0, R33, R22 ;  /* 0x0000001621007220 */ /* 0x000fe40000400000 */
[-C--:B------:R-:W-:Y:S01]  /*2190*/  FMUL R23, R35, R20.reuse ;  /* 0x0000001423177220 */ /* 0x080fe20000400000 */
[----:B------:R-:W-:Y:S01]  /*21a0*/  FFMA R21, R33, R20, -R24 ;  /* 0x0000001421157223 */ /* 0x000fe20000000818 */
[----:B------:R-:W-:Y:S02]  /*21b0*/  FFMA R41, RZ, R35, -R0 ;  /* 0x00000023ff297223 */ /* 0x000fe40000000800 */
[----:B------:R-:W-:-:S02]  /*21c0*/  FFMA R20, R32, R22, -R23 ;  /* 0x0000001620147223 */ /* 0x000fc40000000817 */
[----:B------:R-:W-:-:S04]  /*21d0*/  FMUL R0, R41, R41 ;  /* 0x0000002929007220 */ /* 0x000fc80000400000 */
[----:B------:R-:W-:-:S04]  /*21e0*/  FFMA R23, R21, R21, R0 ;  /* 0x0000001515177223 */ /* 0x000fc80000000000 */
[----:B------:R-:W-:-:S04]  /*21f0*/  FFMA R0, R20, R20, R23 ;  /* 0x0000001414007223 */ /* 0x000fc80000000017 */
[----:B------:R-:W-:Y:S01]  /*2200*/  VIADD R22, R0, 0xf3000000 ;  /* 0xf300000000167836 */ /* 0x000fe20000000000 */
[----:B------:R0:W1:Y:S04]  /*2210*/  MUFU.RSQ R23, R0 ;  /* 0x0000000000177308 */ /* 0x0000680000001400 */
[----:B------:R-:W-:-:S13]  /*2220*/  ISETP.GT.U32.AND P0, PT, R22, 0x727fffff, PT ;  /* 0x727fffff1600780c */ /* 0x000fda0003f04070 */
[----:B01----:R-:W-:Y:S05]  /*2230*/  @!P0 BRA `(.L_x_58) ;  /* 0x00000000000c8947 */ /* 0x003fea0003800000 */
[----:B------:R-:W-:-:S07]  /*2240*/  MOV R22, 0x2260 ;  /* 0x0000226000167802 */ /* 0x000fce0000000f00 */
[----:B------:R-:W-:Y:S05]  /*2250*/  CALL.REL.NOINC `($__internal_1_$__cuda_sm20_sqrt_rn_f32_slowpath) ;  /* 0x0000001800a47944 */ /* 0x000fea0003c00000 */
[----:B------:R-:W-:Y:S05]  /*2260*/  BRA `(.L_x_59) ;  /* 0x0000000000107947 */ /* 0x000fea0003800000 */
.L_x_58:
[----:B------:R-:W-:Y:S01]  /*2270*/  FMUL.FTZ R25, R0, R23 ;  /* 0x0000001700197220 */ /* 0x000fe20000410000 */
[----:B------:R-:W-:-:S03]  /*2280*/  FMUL.FTZ R22, R23, 0.5 ;  /* 0x3f00000017167820 */ /* 0x000fc60000410000 */
[----:B------:R-:W-:-:S04]  /*2290*/  FFMA R0, -R25, R25, R0 ;  /* 0x0000001919007223 */ /* 0x000fc80000000100 */
[----:B------:R-:W-:-:S07]  /*22a0*/  FFMA R25, R0, R22, R25 ;  /* 0x0000001600197223 */ /* 0x000fce0000000019 */
.L_x_59:
[----:B------:R-:W-:Y:S05]  /*22b0*/  BSYNC.RECONVERGENT B1 ;  /* 0x0000000000017941 */ /* 0x000fea0003800200 */
.L_x_57:
[----:B------:R-:W-:Y:S01]  /*22c0*/  IADD3 R0, PT, PT, R25, 0x1800000, RZ ;  /* 0x0180000019007810 */ /* 0x000fe20007ffe0ff */
[----:B------:R-:W-:Y:S03]  /*22d0*/  BSSY.RECONVERGENT B1, `(.L_x_60) ;  /* 0x000000b000017945 */ /* 0x000fe60003800200 */
[----:B------:R-:W-:-:S04]  /*22e0*/  LOP3.LUT R0, R0, 0x7f800000, RZ, 0xc0, !PT ;  /* 0x7f80000000007812 */ /* 0x000fc800078ec0ff */
[----:B------:R-:W-:-:S13]  /*22f0*/  ISETP.GT.U32.AND P0, PT, R0, 0x1ffffff, PT ;  /* 0x01ffffff0000780c */ /* 0x000fda0003f04070 */
[----:B------:R-:W-:Y:S05]  /*2300*/  @P0 BRA `(.L_x_61) ;  /* 0x00000000000c0947 */ /* 0x000fea0003800000 */
[----:B------:R-:W-:-:S07]  /*2310*/  MOV R24, 0x2330 ;  /* 0x0000233000187802 */ /* 0x000fce0000000f00 */
[----:B------:R-:W-:Y:S05]  /*2320*/  CALL.REL.NOINC `($__internal_0_$__cuda_sm20_rcp_rn_f32_slowpath) ;  /* 0x0000001400a07944 */ /* 0x000fea0003c00000 */
[----:B------:R-:W-:Y:S05]  /*2330*/  BRA `(.L_x_62) ;  /* 0x0000000000107947 */ /* 0x000fea0003800000 */
.L_x_61:
[----:B------:R-:W0:Y:S02]  /*2340*/  MUFU.RCP R22, R25 ;  /* 0x0000001900167308 */ /* 0x000e240000001000 */
[----:B0-----:R-:W-:-:S04]  /*2350*/  FFMA R0, R22, R25, -1 ;  /* 0xbf80000016007423 */ /* 0x001fc80000000019 */
[----:B------:R-:W-:-:S04]  /*2360*/  FADD.FTZ R23, -R0, -RZ ;  /* 0x800000ff00177221 */ /* 0x000fc80000010100 */
[----:B------:R-:W-:-:S07]  /*2370*/  FFMA R22, R22, R23, R22 ;  /* 0x0000001716167223 */ /* 0x000fce0000000016 */
.L_x_62:
[----:B------:R-:W-:Y:S05]  /*2380*/  BSYNC.RECONVERGENT B1 ;  /* 0x0000000000017941 */ /* 0x000fea0003800200 */
.L_x_60:
[C---:B------:R-:W-:Y:S01]  /*2390*/  FMUL R39, R44.reuse, 0.63661974668502807617 ;  /* 0x3f22f9832c277820 */ /* 0x040fe20000400000 */
[----:B------:R-:W-:Y:S01]  /*23a0*/  FSETP.GE.AND P5, PT, |R44|, 105615, PT ;  /* 0x47ce47802c00780b */ /* 0x000fe20003fa6200 */
[----:B------:R-:W-:Y:S01]  /*23b0*/  BSSY.RECONVERGENT B1, `(.L_x_63) ;  /* 0x000006d000017945 */ /* 0x000fe20003800200 */
[-C--:B------:R-:W-:Y:S01]  /*23c0*/  FMUL R21, R21, R22.reuse ;  /* 0x0000001615157220 */ /* 0x080fe20000400000 */
[-C--:B------:R-:W-:Y:S01]  /*23d0*/  FMUL R46, R41, R22.reuse ;  /* 0x00000016292e7220 */ /* 0x080fe20000400000 */
[----:B------:R-:W-:Y:S01]  /*23e0*/  FMUL R48, R20, R22 ;  /* 0x0000001614307220 */ /* 0x000fe20000400000 */
[----:B------:R-:W0:Y:S02]  /*23f0*/  F2I.NTZ R39, R39 ;  /* 0x0000002700277305 */ /* 0x000e240000203100 */
[-C--:B0-----:R-:W-:Y:S02]  /*2400*/  I2FP.F32.S32 R45, R39.reuse ;  /* 0x00000027002d7245 */ /* 0x081fe40000201400 */
[----:B------:R-:W-:-:S03]  /*2410*/  MOV R49, R39 ;  /* 0x0000002700317202 */ /* 0x000fc60000000f00 */
[----:B------:R-:W-:-:S04]  /*2420*/  FFMA R0, R45, -1.5707962512969970703, R44 ;  /* 0xbfc90fda2d007823 */ /* 0x000fc8000000002c */
[----:B------:R-:W-:-:S04]  /*2430*/  FFMA R0, R45, -7.5497894158615963534e-08, R0 ;  /* 0xb3a221682d007823 */ /* 0x000fc80000000000 */
[----:B------:R-:W-:-:S05]  /*2440*/  FFMA R45, R45, -5.3903029534742383927e-15, R0 ;  /* 0xa7c234c52d2d7823 */ /* 0x000fca0000000000 */
[----:B------:R-:W-:Y:S01]  /*2450*/  MOV R0, R45 ;  /* 0x0000002d00007202 */ /* 0x000fe20000000f00 */
[----:B------:R-:W-:Y:S06]  /*2460*/  @!P5 BRA `(.L_x_64) ;  /* 0x000000040084d947 */ /* 0x000fec0003800000 */
[----:B------:R-:W-:-:S13]  /*2470*/  FSETP.NEU.AND P0, PT, |R44|, +INF , PT ;  /* 0x7f8000002c00780b */ /* 0x000fda0003f0d200 */
[----:B------:R-:W-:Y:S01]  /*2480*/  @!P0 FMUL R0, RZ, R44 ;  /* 0x0000002cff008220 */ /* 0x000fe20000400000 */
[----:B------:R-:W-:Y:S01]  /*2490*/  @!P0 IMAD.MOV.U32 R39, RZ, RZ, RZ ;  /* 0x000000ffff278224 */ /* 0x000fe200078e00ff */
[----:B------:R-:W-:Y:S06]  /*24a0*/  @!P0 BRA `(.L_x_64) ;  /* 0x0000000400748947 */ /* 0x000fec0003800000 */
[----:B------:R-:W-:Y:S01]  /*24b0*/  SHF.L.U32 R0, R44, 0x8, RZ ;  /* 0x000000082c007819 */ /* 0x000fe200000006ff */
[----:B------:R-:W-:Y:S01]  /*24c0*/  HFMA2 R39, -RZ, RZ, 0, 0 ;  /* 0x00000000ff277431 */ /* 0x000fe200000001ff */
[----:B------:R-:W-:Y:S01]  /*24d0*/  MOV R20, RZ ;  /* 0x000000ff00147202 */ /* 0x000fe20000000f00 */
[----:B------:R-:W0:Y:S01]  /*24e0*/  LDCU.64 UR10, c[0x4][URZ] ;  /* 0x01000000ff0a77ac */ /* 0x000e220008000a00 */
[----:B------:R-:W-:Y:S01]  /*24f0*/  LOP3.LUT R0, R0, 0x80000000, RZ, 0xfc, !PT ;  /* 0x8000000000007812 */ /* 0x000fe200078efcff */
[----:B------:R-:W-:Y:S01]  /*2500*/  UMOV UR6, URZ ;  /* 0x000000ff00067c82 */ /* 0x000fe20008000000 */
[----:B------:R-:W-:-:S05]  /*2510*/  UMOV UR5, URZ ;  /* 0x000000ff00057c82 */ /* 0x000fca0008000000 */
.L_x_65:
[----:B0-----:R-:W-:Y:S01]  /*2520*/  MOV R23, UR11 ;  /* 0x0000000b00177c02 */ /* 0x001fe20008000f00 */
[----:B------:R-:W-:-:S05]  /*2530*/  IMAD.U32 R22, RZ, RZ, UR10 ;  /* 0x0000000aff167e24 */ /* 0x000fca000f8e00ff */
[----:B------:R-:W2:Y:S01]  /*2540*/  LDG.E.CONSTANT R23, desc[UR8][R22.64] ;  /* 0x0000000816177981 */ /* 0x000ea2000c1e9900 */
[----:B------:R-:W-:Y:S01]  /*2550*/  UIADD3 UR5, UPT, UPT, UR5, 0x1, URZ ;  /* 0x0000000105057890 */ /* 0x000fe2000fffe0ff */
[C---:B------:R-:W-:Y:S01]  /*2560*/  ISETP.EQ.AND P0, PT, R20.reuse, RZ, PT ;  /* 0x000000ff1400720c */ /* 0x040fe20003f02270 */
[----:B------:R-:W-:Y:S01]  /*2570*/  UIADD3 UR10, UP1, UPT, UR10, 0x4, URZ ;  /* 0x000000040a0a7890 */ /* 0x000fe2000ff3e0ff */
[C---:B------:R-:W-:Y:S01]  /*2580*/  ISETP.EQ.AND P1, PT, R20.reuse, 0x4, PT ;  /* 0x000000041400780c */ /* 0x040fe20003f22270 */
[----:B------:R-:W-:Y:S01]  /*2590*/  UISETP.NE.AND UP0, UPT, UR5, 0x6, UPT ;  /* 0x000000060500788c */ /* 0x000fe2000bf05270 */
[C---:B------:R-:W-:Y:S01]  /*25a0*/  ISETP.EQ.AND P3, PT, R20.reuse, 0xc, PT ;  /* 0x0000000c1400780c */ /* 0x040fe20003f62270 */
[----:B------:R-:W-:Y:S01]  /*25b0*/  UIADD3.X UR11, UPT, UPT, URZ, UR11, URZ, UP1, !UPT ;  /* 0x0000000bff0b7290 */ /* 0x000fe20008ffe4ff */
[C---:B------:R-:W-:Y:S02]  /*25c0*/  ISETP.EQ.AND P4, PT, R20.reuse, 0x10, PT ;  /* 0x000000101400780c */ /* 0x040fe40003f82270 */
[----:B------:R-:W-:Y:S01]  /*25d0*/  ISETP.EQ.AND P6, PT, R20, 0x14, PT ;  /* 0x000000141400780c */ /* 0x000fe20003fc2270 */
[----:B--2---:R-:W-:-:S03]  /*25e0*/  IMAD.WIDE.U32 R24, R23, R0, RZ ;  /* 0x0000000017187225 */ /* 0x004fc600078e00ff */
[----:B------:R-:W-:-:S04]  /*25f0*/  IADD3 R24, P2, PT, R24, R39, RZ ;  /* 0x0000002718187210 */ /* 0x000fc80007f5e0ff */
[----:B------:R-:W-:Y:S02]  /*2600*/  IADD3.X R39, PT, PT, R25, UR6, RZ, P2, !PT ;  /* 0x0000000619277c10 */ /* 0x000fe400097fe4ff */
[C---:B------:R-:W-:Y:S01]  /*2610*/  ISETP.EQ.AND P2, PT, R20.reuse, 0x8, PT ;  /* 0x000000081400780c */ /* 0x040fe20003f42270 */
[----:B------:R-:W-:Y:S01]  /*2620*/  VIADD R20, R20, 0x4 ;  /* 0x0000000414147836 */ /* 0x000fe20000000000 */
[-C--:B------:R-:W-:Y:S02]  /*2630*/  @P0 MOV R26, R24.reuse ;  /* 0x00000018001a0202 */ /* 0x080fe40000000f00 */
[-C--:B------:R-:W-:Y:S02]  /*2640*/  @P1 MOV R27, R24.reuse ;  /* 0x00000018001b1202 */ /* 0x080fe40000000f00 */
[-C--:B------:R-:W-:Y:S02]  /*2650*/  @P3 MOV R29, R24.reuse ;  /* 0x00000018001d3202 */ /* 0x080fe40000000f00 */
[----:B------:R-:W-:-:S02]  /*2660*/  @P4 MOV R30, R24 ;  /* 0x00000018001e4202 */ /* 0x000fc40000000f00 */
[----:B------:R-:W-:-:S03]  /*2670*/  @P6 MOV R31, R24 ;  /* 0x00000018001f6202 */ /* 0x000fc60000000f00 */
[----:B------:R-:W-:Y:S01]  /*2680*/  @P2 IMAD.MOV.U32 R28, RZ, RZ, R24 ;  /* 0x000000ffff1c2224 */ /* 0x000fe200078e0018 */
[----:B------:R-:W-:Y:S06]  /*2690*/  BRA.U UP0, `(.L_x_65) ;  /* 0xfffffffd00a07547 */ /* 0x000fec000b83ffff */
[----:B------:R-:W-:Y:S01]  /*26a0*/  SHF.R.U32.HI R20, RZ, 0x17, R44 ;  /* 0x00000017ff147819 */ /* 0x000fe2000001162c */
[----:B------:R-:W-:Y:S03]  /*26b0*/  BSSY.RECONVERGENT B2, `(.L_x_66) ;  /* 0x000002a000027945 */ /* 0x000fe60003800200 */
[----:B------:R-:W-:-:S04]  /*26c0*/  LOP3.LUT R0, R20, 0xe0, RZ, 0xc0, !PT ;  /* 0x000000e014007812 */ /* 0x000fc800078ec0ff */
[----:B------:R-:W-:-:S04]  /*26d0*/  IADD3 R0, PT, PT, R0, -0x80, RZ ;  /* 0xffffff8000007810 */ /* 0x000fc80007ffe0ff */
[----:B------:R-:W-:-:S04]  /*26e0*/  SHF.R.U32.HI R0, RZ, 0x5, R0 ;  /* 0x00000005ff007819 */ /* 0x000fc80000011600 */
[----:B------:R-:W-:-:S04]  /*26f0*/  LEA R22, -R0, RZ, 0x2 ;  /* 0x000000ff00167211 */ /* 0x000fc800078e11ff */
[C---:B------:R-:W-:Y:S02]  /*2700*/  ISETP.EQ.AND P0, PT, R22.reuse, -0x18, PT ;  /* 0xffffffe81600780c */ /* 0x040fe40003f02270 */
[C---:B------:R-:W-:Y:S02]  /*2710*/  ISETP.EQ.AND P6, PT, R22.reuse, -0x14, PT ;  /* 0xffffffec1600780c */ /* 0x040fe40003fc2270 */
[C---:B------:R-:W-:Y:S02]  /*2720*/  ISETP.EQ.AND P4, PT, R22.reuse, -0x10, PT ;  /* 0xfffffff01600780c */ /* 0x040fe40003f82270 */
[C---:B------:R-:W-:Y:S02]  /*2730*/  ISETP.EQ.AND P3, PT, R22.reuse, -0xc, PT ;  /* 0xfffffff41600780c */ /* 0x040fe40003f62270 */
[C---:B------:R-:W-:Y:S02]  /*2740*/  ISETP.EQ.AND P2, PT, R22.reuse, -0x8, PT ;  /* 0xfffffff81600780c */ /* 0x040fe40003f42270 */
[----:B------:R-:W-:-:S03]  /*2750*/  ISETP.EQ.AND P1, PT, R22, -0x4, PT ;  /* 0xfffffffc1600780c */ /* 0x000fc60003f22270 */
[----:B------:R-:W-:Y:S02]  /*2760*/  @P0 MOV R0, R26 ;  /* 0x0000001a00000202 */ /* 0x000fe40000000f00 */
[----:B------:R-:W-:Y:S01]  /*2770*/  @P6 IMAD.MOV.U32 R23, RZ, RZ, R26 ;  /* 0x000000ffff176224 */ /* 0x000fe200078e001a */
[-C--:B------:R-:W-:Y:S02]  /*2780*/  @P6 MOV R0, R27.reuse ;  /* 0x0000001b00006202 */ /* 0x080fe40000000f00 */
[C---:B------:R-:W-:Y:S02]  /*2790*/  ISETP.EQ.AND P0, PT, R22.reuse, RZ, PT ;  /* 0x000000ff1600720c */ /* 0x040fe40003f02270 */
[----:B------:R-:W-:Y:S02]  /*27a0*/  ISETP.EQ.AND P6, PT, R22, 0x4, PT ;  /* 0x000000041600780c */ /* 0x000fe40003fc2270 */
[----:B------:R-:W-:Y:S01]  /*27b0*/  @P4 MOV R23, R27 ;  /* 0x0000001b00174202 */ /* 0x000fe20000000f00 */
[----:B------:R-:W-:Y:S01]  /*27c0*/  @P3 IMAD.MOV.U32 R23, RZ, RZ, R28 ;  /* 0x000000ffff173224 */ /* 0x000fe200078e001c */
[----:B------:R-:W-:Y:S01]  /*27d0*/  @P2 MOV R23, R29 ;  /* 0x0000001d00172202 */ /* 0x000fe20000000f00 */
[----:B------:R-:W-:Y:S01]  /*27e0*/  @P1 IMAD.MOV.U32 R23, RZ, RZ, R30 ;  /* 0x000000ffff171224 */ /* 0x000fe200078e001e */
[----:B------:R-:W-:-:S02]  /*27f0*/  P2R R24, PR, RZ, 0x40 ;  /* 0x00000040ff187803 */ /* 0x000fc40000000000 */
[----:B------:R-:W-:Y:S02]  /*2800*/  @P4 MOV R0, R28 ;  /* 0x0000001c00004202 */ /* 0x000fe40000000f00 */
[----:B------:R-:W-:Y:S02]  /*2810*/  @P3 MOV R0, R29 ;  /* 0x0000001d00003202 */ /* 0x000fe40000000f00 */
[-C--:B------:R-:W-:Y:S01]  /*2820*/  @P0 MOV R23, R31.reuse ;  /* 0x0000001f00170202 */ /* 0x080fe20000000f00 */
[----:B------:R-:W-:Y:S01]  /*2830*/  @P6 IMAD.MOV.U32 R23, RZ, RZ, R39 ;  /* 0x000000ffff176224 */ /* 0x000fe200078e0027 */
[----:B------:R-:W-:Y:S02]  /*2840*/  LOP3.LUT P6, RZ, R20, 0x1f, RZ, 0xc0, !PT ;  /* 0x0000001f14ff7812 */ /* 0x000fe400078cc0ff */
[----:B------:R-:W-:Y:S02]  /*2850*/  @P2 MOV R0, R30 ;  /* 0x0000001e00002202 */ /* 0x000fe40000000f00 */
[----:B------:R-:W-:-:S02]  /*2860*/  @P1 MOV R0, R31 ;  /* 0x0000001f00001202 */ /* 0x000fc40000000f00 */
[----:B------:R-:W-:-:S07]  /*2870*/  @P0 MOV R0, R39 ;  /* 0x0000002700000202 */ /* 0x000fce0000000f00 */
[----:B------:R-:W-:Y:S05]  /*2880*/  @!P6 BRA `(.L_x_67) ;  /* 0x000000000030e947 */ /* 0x000fea0003800000 */
[----:B------:R-:W-:Y:S02]  /*2890*/  @P4 MOV R24, R26 ;  /* 0x0000001a00184202 */ /* 0x000fe40000000f00 */
[----:B------:R-:W-:Y:S02]  /*28a0*/  @P3 MOV R24, R27 ;  /* 0x0000001b00183202 */ /* 0x000fe40000000f00 */
[----:B------:R-:W-:Y:S01]  /*28b0*/  @P2 MOV R24, R28 ;  /* 0x0000001c00182202 */ /* 0x000fe20000000f00 */
[----:B------:R-:W-:Y:S01]  /*28c0*/  @P1 IMAD.MOV.U32 R24, RZ, RZ, R29 ;  /* 0x000000ffff181224 */ /* 0x000fe200078e001d */
[C---:B------:R-:W-:Y:S02]  /*28d0*/  ISETP.EQ.AND P6, PT, R22.reuse, 0x4, PT ;  /* 0x000000041600780c */ /* 0x040fe40003fc2270 */
[----:B------:R-:W-:Y:S02]  /*28e0*/  ISETP.EQ.AND P2, PT, R22, 0x8, PT ;  /* 0x000000081600780c */ /* 0x000fe40003f42270 */
[----:B------:R-:W-:-:S02]  /*28f0*/  @P0 MOV R24, R30 ;  /* 0x0000001e00180202 */ /* 0x000fc40000000f00 */
[----:B------:R-:W-:-:S04]  /*2900*/  LOP3.LUT R20, R20, 0x1f, RZ, 0xc0, !PT ;  /* 0x0000001f14147812 */ /* 0x000fc800078ec0ff */
[----:B------:R-:W-:-:S03]  /*2910*/  SHF.L.W.U32.HI R0, R23, R20, R0 ;  /* 0x0000001417007219 */ /* 0x000fc60000010e00 */
[----:B------:R-:W-:Y:S02]  /*2920*/  @P6 MOV R24, R31 ;  /* 0x0000001f00186202 */ /* 0x000fe40000000f00 */
[----:B------:R-:W-:-:S04]  /*2930*/  @P2 MOV R24, R39 ;  /* 0x0000002700182202 */ /* 0x000fc80000000f00 */
[----:B------:R-:W-:-:S07]  /*2940*/  SHF.L.W.U32.HI R23, R24, R20, R23 ;  /* 0x0000001418177219 */ /* 0x000fce0000010e17 */
.L_x_67:
[----:B------:R-:W-:Y:S05]  /*2950*/  BSYNC.RECONVERGENT B2 ;  /* 0x0000000000027941 */ /* 0x000fea0003800200 */
.L_x_66:
[C---:B------:R-:W-:Y:S01]  /*2960*/  SHF.L.W.U32.HI R39, R23.reuse, 0x2, R0 ;  /* 0x0000000217277819 */ /* 0x040fe20000010e00 */
[----:B------:R-:W-:Y:S01]  /*2970*/  IMAD.SHL.U32 R23, R23, 0x4, RZ ;  /* 0x0000000417177824 */ /* 0x000fe200078e00ff */
[----:B------:R-:W-:Y:S01]  /*2980*/  UMOV UR6, 0x54442d19 ;  /* 0x54442d1900067882 */ /* 0x000fe20000000000 */
[----:B------:R-:W-:Y:S01]  /*2990*/  UMOV UR7, 0x3bf921fb ;  /* 0x3bf921fb00077882 */ /* 0x000fe20000000000 */
[----:B------:R-:W-:Y:S02]  /*29a0*/  SHF.R.S32.HI R20, RZ, 0x1f, R39 ;  /* 0x0000001fff147819 */ /* 0x000fe40000011427 */
[----:B------:R-:W-:Y:S02]  /*29b0*/  ISETP.GE.AND P0, PT, R44, RZ, PT ;  /* 0x000000ff2c00720c */ /* 0x000fe40003f06270 */
[C---:B------:R-:W-:Y:S02]  /*29c0*/  LOP3.LUT R22, R20.reuse, R23, RZ, 0x3c, !PT ;  /* 0x0000001714167212 */ /* 0x040fe400078e3cff */
[----:B------:R-:W-:-:S02]  /*29d0*/  LOP3.LUT R23, R20, R39, RZ, 0x3c, !PT ;  /* 0x0000002714177212 */ /* 0x000fc400078e3cff */
[----:B------:R-:W-:Y:S02]  /*29e0*/  SHF.R.U32.HI R0, RZ, 0x1e, R0 ;  /* 0x0000001eff007819 */ /* 0x000fe40000011600 */
[C---:B------:R-:W-:Y:S02]  /*29f0*/  LOP3.LUT R20, R39.reuse, R44, RZ, 0x3c, !PT ;  /* 0x0000002c27147212 */ /* 0x040fe400078e3cff */
[----:B------:R-:W0:Y:S01]  /*2a00*/  I2F.F64.S64 R22, R22 ;  /* 0x0000001600167312 */ /* 0x000e220000301c00 */
[----:B------:R-:W-:Y:S02]  /*2a10*/  LEA.HI R39, R39, R0, RZ, 0x1 ;  /* 0x0000000027277211 */ /* 0x000fe400078f08ff */
[----:B------:R-:W-:Y:S02]  /*2a20*/  ISETP.GE.AND P1, PT, R20, RZ, PT ;  /* 0x000000ff1400720c */ /* 0x000fe40003f26270 */
[----:B------:R-:W-:-:S04]  /*2a30*/  IADD3 R0, PT, PT, -R39, RZ, RZ ;  /* 0x000000ff27007210 */ /* 0x000fc80007ffe1ff */
[----:B------:R-:W-:Y:S01]  /*2a40*/  @!P0 MOV R39, R0 ;  /* 0x0000000000278202 */ /* 0x000fe20000000f00 */
[----:B0-----:R-:W-:-:S10]  /*2a50*/  DMUL R24, R22, UR6 ;  /* 0x0000000616187c28 */ /* 0x001fd40008000000 */
[----:B------:R-:W0:Y:S02]  /*2a60*/  F2F.F32.F64 R24, R24 ;  /* 0x0000001800187310 */ /* 0x000e240000301000 */
[----:B0-----:R-:W-:-:S07]  /*2a70*/  FSEL R0, -R24, R24, !P1 ;  /* 0x0000001818007208 */ /* 0x001fce0004800100 */
.L_x_64:
[----:B------:R-:W-:Y:S05]  /*2a80*/  BSYNC.RECONVERGENT B1 ;  /* 0x0000000000017941 */ /* 0x000fea0003800200 */
.L_x_63:
[----:B------:R-:W-:Y:S02]  /*2a90*/  HFMA2 R22, -RZ, RZ, 0.487060546875, -0.0625 ;  /* 0x37cbac00ff167431 */ /* 0x000fe400000001ff */
[----:B------:R-:W-:Y:S01]  /*2aa0*/  FMUL R23, R0, R0 ;  /* 0x0000000000177220 */ /* 0x000fe20000400000 */
[C---:B------:R-:W-:Y:S01]  /*2ab0*/  LOP3.LUT R20, R39.reuse, 0x1, RZ, 0xc0, !PT ;  /* 0x0000000127147812 */ /* 0x040fe200078ec0ff */
[----:B------:R-:W-:Y:S01]  /*2ac0*/  IMAD.MOV.U32 R24, RZ, RZ, 0x3c0885e4 ;  /* 0x3c0885e4ff187424 */ /* 0x000fe200078e00ff */
[----:B------:R-:W-:Y:S01]  /*2ad0*/  IADD3 R25, PT, PT, R39, 0x1, RZ ;  /* 0x0000000127197810 */ /* 0x000fe20007ffe0ff */
[----:B------:R-:W-:Y:S01]  /*2ae0*/  BSSY.RECONVERGENT B1, `(.L_x_68) ;  /* 0x000006d000017945 */ /* 0x000fe20003800200 */
[----:B------:R-:W-:Y:S02]  /*2af0*/  ISETP.NE.U32.AND P0, PT, R20, 0x1, PT ;  /* 0x000000011400780c */ /* 0x000fe40003f05070 */
[----:B------:R-:W-:Y:S01]  /*2b00*/  MOV R20, 0x3e2aaaa8 ;  /* 0x3e2aaaa800147802 */ /* 0x000fe20000000f00 */
[----:B------:R-:W-:Y:S01]  /*2b10*/  FFMA R22, R23, R22, -0.0013887860113754868507 ;  /* 0xbab607ed17167423 */ /* 0x000fe20000000016 */
[----:B------:R-:W-:-:S02]  /*2b20*/  FSEL R24, R24, 0.041666727513074874878, !P0 ;  /* 0x3d2aaabb18187808 */ /* 0x000fc40004000000 */
[----:B------:R-:W-:Y:S02]  /*2b30*/  LOP3.LUT P1, RZ, R25, 0x2, RZ, 0xc0, !PT ;  /* 0x0000000219ff7812 */ /* 0x000fe4000782c0ff */
[----:B------:R-:W-:Y:S02]  /*2b40*/  FSEL R22, R22, -0.00019574658654164522886, P0 ;  /* 0xb94d415316167808 */ /* 0x000fe40000000000 */
[----:B------:R-:W-:Y:S02]  /*2b50*/  FSEL R0, R0, 1, !P0 ;  /* 0x3f80000000007808 */ /* 0x000fe40004000000 */
[----:B------:R-:W-:Y:S01]  /*2b60*/  FSEL R39, -R20, -0.4999999701976776123, !P0 ;  /* 0xbeffffff14277808 */ /* 0x000fe20004000100 */
[C---:B------:R-:W-:Y:S02]  /*2b70*/  FFMA R22, R23.reuse, R22, R24 ;  /* 0x0000001617167223 */ /* 0x040fe40000000018 */
[C---:B------:R-:W-:Y:S02]  /*2b80*/  FFMA R25, R23.reuse, R0, RZ ;  /* 0x0000000017197223 */ /* 0x040fe400000000ff */
[----:B------:R-:W-:-:S04]  /*2b90*/  FFMA R22, R23, R22, R39 ;  /* 0x0000001617167223 */ /* 0x000fc80000000027 */
[----:B------:R-:W-:-:S04]  /*2ba0*/  FFMA R0, R25, R22, R0 ;  /* 0x0000001619007223 */ /* 0x000fc80000000000 */
[----:B------:R-:W-:-:S04]  /*2bb0*/  @P1 FADD R0, RZ, -R0 ;  /* 0x80000000ff001221 */ /* 0x000fc80000000000 */
[----:B------:R-:W-:-:S04]  /*2bc0*/  FMUL R41, R0, R43 ;  /* 0x0000002b00297220 */ /* 0x000fc80000400000 */
[-C--:B------:R-:W-:Y:S01]  /*2bd0*/  FMUL R47, R21, R41.reuse ;  /* 0x00000029152f7220 */ /* 0x080fe20000400000 */
[-C--:B------:R-:W-:Y:S01]  /*2be0*/  FMUL R20, R46, R41.reuse ;  /* 0x000000292e147220 */ /* 0x080fe20000400000 */
[----:B------:R-:W-:Y:S01]  /*2bf0*/  FMUL R41, R48, R41 ;  /* 0x0000002930297220 */ /* 0x000fe20000400000 */
[----:B------:R-:W-:Y:S06]  /*2c00*/  @!P5 BRA `(.L_x_69) ;  /* 0x000000040068d947 */ /* 0x000fec0003800000 */
[----:B------:R-:W-:-:S13]  /*2c10*/  FSETP.NEU.AND P0, PT, |R44|, +INF , PT ;  /* 0x7f8000002c00780b */ /* 0x000fda0003f0d200 */
[----:B------:R-:W-:Y:S01]  /*2c20*/  @!P0 FMUL R45, RZ, R44 ;  /* 0x0000002cff2d8220 */ /* 0x000fe20000400000 */
[----:B------:R-:W-:Y:S01]  /*2c30*/  @!P0 MOV R49, RZ ;  /* 0x000000ff00318202 */ /* 0x000fe20000000f00 */
[----:B------:R-:W-:Y:S06]  /*2c40*/  @!P0 BRA `(.L_x_69) ;  /* 0x0000000400588947 */ /* 0x000fec0003800000 */
[----:B------:R-:W-:Y:S01]  /*2c50*/  IMAD.SHL.U32 R0, R44, 0x100, RZ ;  /* 0x000001002c007824 */ /* 0x000fe200078e00ff */
[----:B------:R-:W-:Y:S01]  /*2c60*/  CS2R R24, SRZ ;  /* 0x0000000000187805 */ /* 0x000fe2000001ff00 */
[----:B------:R-:W-:-:S03]  /*2c70*/  UMOV UR5, URZ ;  /* 0x000000ff00057c82 */ /* 0x000fc60008000000 */
[----:B------:R-:W-:-:S07]  /*2c80*/  LOP3.LUT R0, R0, 0x80000000, RZ, 0xfc, !PT ;  /* 0x8000000000007812 */ /* 0x000fce00078efcff */
.L_x_70:
[----:B------:R-:W0:Y:S02]  /*2c90*/  LDC.64 R22, c[0x4][RZ] ;  /* 0x01000000ff167b82 */ /* 0x000e240000000a00 */
[----:B0-----:R-:W-:-:S05]  /*2ca0*/  IMAD.WIDE.U32 R50, R25, 0x4, R22 ;  /* 0x0000000419327825 */ /* 0x001fca00078e0016 */
[----:B------:R-:W2:Y:S01]  /*2cb0*/  LDG.E.CONSTANT R23, desc[UR8][R50.64] ;  /* 0x0000000832177981 */ /* 0x000ea2000c1e9900 */
[C---:B------:R-:W-:Y:S02]  /*2cc0*/  SHF.L.U32 R39, R25.reuse, 0x2, RZ ;  /* 0x0000000219277819 */ /* 0x040fe400000006ff */
[----:B------:R-:W-:Y:S02]  /*2cd0*/  IADD3 R25, PT, PT, R25, 0x1, RZ ;  /* 0x0000000119197810 */ /* 0x000fe40007ffe0ff */
[C---:B------:R-:W-:Y:S02]  /*2ce0*/  ISETP.EQ.AND P0, PT, R39.reuse, RZ, PT ;  /* 0x000000ff2700720c */ /* 0x040fe40003f02270 */
[C---:B------:R-:W-:Y:S02]  /*2cf0*/  ISETP.EQ.AND P5, PT, R39.reuse, 0x4, PT ;  /* 0x000000042700780c */ /* 0x040fe40003fa2270 */
[C---:B------:R-:W-:Y:S02]  /*2d00*/  ISETP.EQ.AND P4, PT, R39.reuse, 0x8, PT ;  /* 0x000000082700780c */ /* 0x040fe40003f82270 */
[----:B------:R-:W-:-:S02]  /*2d10*/  ISETP.EQ.AND P3, PT, R39, 0xc, PT ;  /* 0x0000000c2700780c */ /* 0x000fc40003f62270 */
[C---:B------:R-:W-:Y:S02]  /*2d20*/  ISETP.EQ.AND P2, PT, R39.reuse, 0x10, PT ;  /* 0x000000102700780c */ /* 0x040fe40003f42270 */
[----:B------:R-:W-:Y:S01]  /*2d30*/  ISETP.EQ.AND P1, PT, R39, 0x14, PT ;  /* 0x000000142700780c */ /* 0x000fe20003f22270 */
[----:B--2---:R-:W-:-:S03]  /*2d40*/  IMAD.WIDE.U32 R22, R23, R0, RZ ;  /* 0x0000000017167225 */ /* 0x004fc600078e00ff */
[----:B------:R-:W-:-:S04]  /*2d50*/  IADD3 R22, P6, PT, R22, R24, RZ ;  /* 0x0000001816167210 */ /* 0x000fc80007fde0ff */
[----:B------:R-:W-:Y:S01]  /*2d60*/  IADD3.X R24, PT, PT, R23, UR5, RZ, P6, !PT ;  /* 0x0000000517187c10 */ /* 0x000fe2000b7fe4ff */
[----:B------:R-:W-:Y:S01]  /*2d70*/  @P5 IMAD.MOV.U32 R27, RZ, RZ, R22 ;  /* 0x000000ffff1b5224 */ /* 0x000fe200078e0016 */
[----:B------:R-:W-:-:S03]  /*2d80*/  ISETP.NE.AND P6, PT, R25, 0x6, PT ;  /* 0x000000061900780c */ /* 0x000fc60003fc5270 */
[----:B------:R-:W-:Y:S01]  /*2d90*/  @P1 IMAD.MOV.U32 R31, RZ, RZ, R22 ;  /* 0x000000ffff1f1224 */ /* 0x000fe200078e0016 */
[-C--:B------:R-:W-:Y:S02]  /*2da0*/  @P0 MOV R26, R22.reuse ;  /* 0x00000016001a0202 */ /* 0x080fe40000000f00 */
[-C--:B------:R-:W-:Y:S02]  /*2db0*/  @P4 MOV R28, R22.reuse ;  /* 0x00000016001c4202 */ /* 0x080fe40000000f00 */
[-C--:B------:R-:W-:Y:S02]  /*2dc0*/  @P3 MOV R29, R22.reuse ;  /* 0x00000016001d3202 */ /* 0x080fe40000000f00 */
[----:B------:R-:W-:-:S03]  /*2dd0*/  @P2 MOV R30, R22 ;  /* 0x00000016001e2202 */ /* 0x000fc60000000f00 */
[----:B------:R-:W-:Y:S05]  /*2de0*/  @P6 BRA `(.L_x_70) ;  /* 0xfffffffc00a86947 */ /* 0x000fea000383ffff */
[----:B------:R-:W-:Y:S01]  /*2df0*/  SHF.R.U32.HI R25, RZ, 0x17, R44 ;  /* 0x00000017ff197819 */ /* 0x000fe2000001162c */
[----:B------:R-:W-:Y:S03]  /*2e00*/  BSSY.RECONVERGENT B2, `(.L_x_71) ;  /* 0x0000028000027945 */ /* 0x000fe60003800200 */
[C---:B------:R-:W-:Y:S02]  /*2e10*/  LOP3.LUT R0, R25.reuse, 0xe0, RZ, 0xc0, !PT ;  /* 0x000000e019007812 */ /* 0x040fe400078ec0ff */
[----:B------:R-:W-:Y:S02]  /*2e20*/  LOP3.LUT P6, RZ, R25, 0x1f, RZ, 0xc0, !PT ;  /* 0x0000001f19ff7812 */ /* 0x000fe400078cc0ff */
        /* <DEDUP_REMOVED lines=8> */
[----:B------:R-:W-:-:S03]  /*2eb0*/  ISETP.EQ.AND P5, PT, R22, 0x4, PT ;  /* 0x000000041600780c */ /* 0x000fc60003fa2270 */
[----:B------:R-:W-:Y:S02]  /*2ec0*/  @P3 MOV R0, R26 ;  /* 0x0000001a00003202 */ /* 0x000fe40000000f00 */
[----:B------:R-:W-:Y:S01]  /*2ed0*/  @P4 IMAD.MOV.U32 R23, RZ, RZ, R26 ;  /* 0x000000ffff174224 */ /* 0x000fe200078e001a */
[C---:B------:R-:W-:Y:S02]  /*2ee0*/  ISETP.EQ.AND P3, PT, R22.reuse, -0x4, PT ;  /* 0xfffffffc1600780c */ /* 0x040fe40003f62270 */
[-C--:B------:R-:W-:Y:S02]  /*2ef0*/  @P4 MOV R0, R27.reuse ;  /* 0x0000001b00004202 */ /* 0x080fe40000000f00 */
[----:B------:R-:W-:Y:S02]  /*2f00*/  ISETP.EQ.AND P4, PT, R22, RZ, PT ;  /* 0x000000ff1600720c */ /* 0x000fe40003f82270 */
[----:B------:R-:W-:Y:S01]  /*2f10*/  @P2 MOV R23, R27 ;  /* 0x0000001b00172202 */ /* 0x000fe20000000f00 */
[----:B------:R-:W-:Y:S01]  /*2f20*/  @P1 IMAD.MOV.U32 R23, RZ, RZ, R28 ;  /* 0x000000ffff171224 */ /* 0x000fe200078e001c */
[----:B------:R-:W-:-:S02]  /*2f30*/  @P2 MOV R0, R28 ;  /* 0x0000001c00002202 */ /* 0x000fc40000000f00 */
[-C--:B------:R-:W-:Y:S02]  /*2f40*/  @P1 MOV R0, R29.reuse ;  /* 0x0000001d00001202 */ /* 0x080fe40000000f00 */
[----:B------:R-:W-:Y:S01]  /*2f50*/  @P0 MOV R23, R29 ;  /* 0x0000001d00170202 */ /* 0x000fe20000000f00 */
[----:B------:R-:W-:Y:S01]  /*2f60*/  @P3 IMAD.MOV.U32 R23, RZ, RZ, R30 ;  /* 0x000000ffff173224 */ /* 0x000fe200078e001e */
[----:B------:R-:W-:Y:S02]  /*2f70*/  @P0 MOV R0, R30 ;  /* 0x0000001e00000202 */ /* 0x000fe40000000f00 */
[-C--:B------:R-:W-:Y:S02]  /*2f80*/  @P3 MOV R0, R31.reuse ;  /* 0x0000001f00003202 */ /* 0x080fe40000000f00 */
[----:B------:R-:W-:Y:S01]  /*2f90*/  @P4 MOV R23, R31 ;  /* 0x0000001f00174202 */ /* 0x000fe20000000f00 */
[----:B------:R-:W-:Y:S01]  /*2fa0*/  @P5 IMAD.MOV.U32 R23, RZ, RZ, R24 ;  /* 0x000000ffff175224 */ /* 0x000fe200078e0018 */
[----:B------:R-:W-:Y:S01]  /*2fb0*/  @P4 MOV R0, R24 ;  /* 0x0000001800004202 */ /* 0x000fe20000000f00 */
[----:B------:R-:W-:Y:S06]  /*2fc0*/  @!P6 BRA `(.L_x_72) ;  /* 0x00000000002ce947 */ /* 0x000fec0003800000 */
[----:B------:R-:W-:Y:S02]  /*2fd0*/  @P2 MOV R40, R26 ;  /* 0x0000001a00282202 */ /* 0x000fe40000000f00 */
[----:B------:R-:W-:Y:S02]  /*2fe0*/  @P1 MOV R40, R27 ;  /* 0x0000001b00281202 */ /* 0x000fe40000000f00 */
[----:B------:R-:W-:Y:S01]  /*2ff0*/  @P0 MOV R40, R28 ;  /* 0x0000001c00280202 */ /* 0x000fe20000000f00 */
[----:B------:R-:W-:Y:S01]  /*3000*/  @P3 IMAD.MOV.U32 R40, RZ, RZ, R29 ;  /* 0x000000ffff283224 */ /* 0x000fe200078e001d */
[----:B------:R-:W-:Y:S02]  /*3010*/  ISETP.EQ.AND P0, PT, R22, 0x8, PT ;  /* 0x000000081600780c */ /* 0x000fe40003f02270 */
[----:B------:R-:W-:Y:S02]  /*3020*/  @P4 MOV R40, R30 ;  /* 0x0000001e00284202 */ /* 0x000fe40000000f00 */
[----:B------:R-:W-:-:S02]  /*3030*/  @P5 MOV R40, R31 ;  /* 0x0000001f00285202 */ /* 0x000fc40000000f00 */
[----:B------:R-:W-:-:S04]  /*3040*/  LOP3.LUT R25, R25, 0x1f, RZ, 0xc0, !PT ;  /* 0x0000001f19197812 */ /* 0x000fc800078ec0ff */
[----:B------:R-:W-:-:S03]  /*3050*/  SHF.L.W.U32.HI R0, R23, R25, R0 ;  /* 0x0000001917007219 */ /* 0x000fc60000010e00 */
[----:B------:R-:W-:-:S04]  /*3060*/  @P0 MOV R40, R24 ;  /* 0x0000001800280202 */ /* 0x000fc80000000f00 */
[----:B------:R-:W-:-:S07]  /*3070*/  SHF.L.W.U32.HI R23, R40, R25, R23 ;  /* 0x0000001928177219 */ /* 0x000fce0000010e17 */
.L_x_72:
[----:B------:R-:W-:Y:S05]  /*3080*/  BSYNC.RECONVERGENT B2 ;  /* 0x0000000000027941 */ /* 0x000fea0003800200 */
.L_x_71:
        /* <DEDUP_REMOVED lines=18> */
.L_x_69:
[----:B------:R-:W-:Y:S05]  /*31b0*/  BSYNC.RECONVERGENT B1 ;  /* 0x0000000000017941 */ /* 0x000fea0003800200 */
.L_x_68:
[----:B------:R-:W-:Y:S01]  /*31c0*/  FADD R0, -R19, 1 ;  /* 0x3f80000013007421 */ /* 0x000fe20000000100 */
[----:B------:R-:W-:Y:S03]  /*31d0*/  BSSY.RECONVERGENT B1, `(.L_x_73) ;  /* 0x000000c000017945 */ /* 0x000fe60003800200 */
[----:B------:R0:W1:Y:S01]  /*31e0*/  MUFU.RSQ R19, R0 ;  /* 0x0000000000137308 */ /* 0x0000620000001400 */
[----:B------:R-:W-:-:S04]  /*31f0*/  IADD3 R22, PT, PT, R0, -0xd000000, RZ ;  /* 0xf300000000167810 */ /* 0x000fc80007ffe0ff */
[----:B------:R-:W-:-:S13]  /*3200*/  ISETP.GT.U32.AND P0, PT, R22, 0x727fffff, PT ;  /* 0x727fffff1600780c */ /* 0x000fda0003f04070 */
[----:B01----:R-:W-:Y:S05]  /*3210*/  @!P0 BRA `(.L_x_74) ;  /* 0x00000000000c8947 */ /* 0x003fea0003800000 */
[----:B------:R-:W-:-:S07]  /*3220*/  MOV R22, 0x3240 ;  /* 0x0000324000167802 */ /* 0x000fce0000000f00 */
[----:B------:R-:W-:Y:S05]  /*3230*/  CALL.REL.NOINC `($__internal_1_$__cuda_sm20_sqrt_rn_f32_slowpath) ;  /* 0x0000000800ac7944 */ /* 0x000fea0003c00000 */
[----:B------:R-:W-:Y:S05]  /*3240*/  BRA `(.L_x_75) ;  /* 0x0000000000107947 */ /* 0x000fea0003800000 */
.L_x_74:
[----:B------:R-:W-:Y:S01]  /*3250*/  FMUL.FTZ R25, R0, R19 ;  /* 0x0000001300197220 */ /* 0x000fe20000410000 */
[----:B------:R-:W-:-:S03]  /*3260*/  FMUL.FTZ R19, R19, 0.5 ;  /* 0x3f00000013137820 */ /* 0x000fc60000410000 */
[----:B------:R-:W-:-:S04]  /*3270*/  FFMA R0, -R25, R25, R0 ;  /* 0x0000001919007223 */ /* 0x000fc80000000100 */
[----:B------:R-:W-:-:S07]  /*3280*/  FFMA R25, R0, R19, R25 ;  /* 0x0000001300197223 */ /* 0x000fce0000000019 */
.L_x_75:
[----:B------:R-:W-:Y:S05]  /*3290*/  BSYNC.RECONVERGENT B1 ;  /* 0x0000000000017941 */ /* 0x000fea0003800200 */
.L_x_73:
[----:B------:R-:W-:Y:S02]  /*32a0*/  HFMA2 R39, -RZ, RZ, 1.0078125, -8.98838043212890625e-05 ;  /* 0x3c0885e4ff277431 */ /* 0x000fe400000001ff */
[----:B------:R-:W-:Y:S02]  /*32b0*/  IMAD.MOV.U32 R23, RZ, RZ, 0x37cbac00 ;  /* 0x37cbac00ff177424 */ /* 0x000fe400078e00ff */
[----:B------:R-:W-:Y:S01]  /*32c0*/  FMUL R0, R45, R45 ;  /* 0x0000002d2d007220 */ /* 0x000fe20000400000 */
[C---:B------:R-:W-:Y:S01]  /*32d0*/  LOP3.LUT R19, R49.reuse, 0x1, RZ, 0xc0, !PT ;  /* 0x0000000131137812 */ /* 0x040fe200078ec0ff */
[----:B------:R-:W-:Y:S01]  /*32e0*/  BSSY.RECONVERGENT B1, `(.L_x_76) ;  /* 0x0000029000017945 */ /* 0x000fe20003800200 */
[----:B------:R-:W-:Y:S01]  /*32f0*/  LOP3.LUT P1, RZ, R49, 0x2, RZ, 0xc0, !PT ;  /* 0x0000000231ff7812 */ /* 0x000fe2000782c0ff */
[----:B------:R-:W-:Y:S01]  /*3300*/  FFMA R23, R0, R23, -0.0013887860113754868507 ;  /* 0xbab607ed00177423 */ /* 0x000fe20000000017 */
[----:B------:R-:W-:Y:S02]  /*3310*/  ISETP.NE.U32.AND P0, PT, R19, 0x1, PT ;  /* 0x000000011300780c */ /* 0x000fe40003f05070 */
[----:B------:R-:W-:-:S02]  /*3320*/  MOV R19, 0x3e2aaaa8 ;  /* 0x3e2aaaa800137802 */ /* 0x000fc40000000f00 */
[----:B------:R-:W-:Y:S02]  /*3330*/  FSEL R23, R23, -0.00019574658654164522886, !P0 ;  /* 0xb94d415317177808 */ /* 0x000fe40004000000 */
[----:B------:R-:W-:Y:S02]  /*3340*/  FSEL R39, R39, 0.041666727513074874878, P0 ;  /* 0x3d2aaabb27277808 */ /* 0x000fe40000000000 */
[----:B------:R-:W-:Y:S02]  /*3350*/  FSEL R45, R45, 1, P0 ;  /* 0x3f8000002d2d7808 */ /* 0x000fe40000000000 */
[----:B------:R-:W-:Y:S01]  /*3360*/  FSEL R24, -R19, -0.4999999701976776123, P0 ;  /* 0xbeffffff13187808 */ /* 0x000fe20000000100 */
[C---:B------:R-:W-:Y:S01]  /*3370*/  FFMA R23, R0.reuse, R23, R39 ;  /* 0x0000001700177223 */ /* 0x040fe20000000027 */
[----:B------:R-:W-:Y:S01]  /*3380*/  FMUL R19, R33, R46 ;  /* 0x0000002e21137220 */ /* 0x000fe20000400000 */
[C---:B------:R-:W-:Y:S02]  /*3390*/  FFMA R22, R0.reuse, R45, RZ ;  /* 0x0000002d00167223 */ /* 0x040fe400000000ff */
[----:B------:R-:W-:Y:S01]  /*33a0*/  FFMA R23, R0, R23, R24 ;  /* 0x0000001700177223 */ /* 0x000fe20000000018 */
[-C--:B------:R-:W-:Y:S01]  /*33b0*/  FMUL R0, R35, R48.reuse ;  /* 0x0000003023007220 */ /* 0x080fe20000400000 */
[----:B------:R-:W-:-:S02]  /*33c0*/  FFMA R48, R32, R48, -R19 ;  /* 0x0000003020307223 */ /* 0x000fc40000000813 */
[----:B------:R-:W-:Y:S01]  /*33d0*/  FFMA R22, R22, R23, R45 ;  /* 0x0000001716167223 */ /* 0x000fe2000000002d */
[----:B------:R-:W-:-:S03]  /*33e0*/  FFMA R0, R33, R21, -R0 ;  /* 0x0000001521007223 */ /* 0x000fc60000000800 */
[----:B------:R-:W-:-:S04]  /*33f0*/  @P1 FADD R22, RZ, -R22 ;  /* 0x80000016ff161221 */ /* 0x000fc80000000000 */
[----:B------:R-:W-:Y:S01]  /*3400*/  FMUL R43, R22, R43 ;  /* 0x0000002b162b7220 */ /* 0x000fe20000400000 */
[----:B------:R-:W-:-:S03]  /*3410*/  FMUL R22, R32, R21 ;  /* 0x0000001520167220 */ /* 0x000fc60000400000 */
[----:B------:R-:W-:Y:S01]  /*3420*/  FFMA R19, R43, R0, R20 ;  /* 0x000000002b137223 */ /* 0x000fe20000000014 */
[----:B------:R-:W-:Y:S01]  /*3430*/  FFMA R22, R35, R46, -R22 ;  /* 0x0000002e23167223 */ /* 0x000fe20000000816 */
[C---:B------:R-:W-:Y:S02]  /*3440*/  FFMA R48, R43.reuse, R48, R47 ;  /* 0x000000302b307223 */ /* 0x040fe4000000002f */
[-C--:B------:R-:W-:Y:S01]  /*3450*/  FFMA R20, R32, R25.reuse, R19 ;  /* 0x0000001920147223 */ /* 0x080fe20000000013 */
[----:B------:R-:W-:Y:S01]  /*3460*/  FFMA R22, R43, R22, R41 ;  /* 0x000000162b167223 */ /* 0x000fe20000000029 */
[-C--:B------:R-:W-:Y:S02]  /*3470*/  FFMA R19, R35, R25.reuse, R48 ;  /* 0x0000001923137223 */ /* 0x080fe40000000030 */
[----:B------:R-:W-:Y:S01]  /*3480*/  FMUL R0, R20, R20 ;  /* 0x0000001414007220 */ /* 0x000fe20000400000 */
[----:B------:R-:W-:-:S03]  /*3490*/  FFMA R21, R33, R25, R22 ;  /* 0x0000001921157223 */ /* 0x000fc60000000016 */
        /* <DEDUP_REMOVED lines=9> */
.L_x_77:
[----:B------:R-:W-:Y:S01]  /*3530*/  FMUL.FTZ R25, R0, R23 ;  /* 0x0000001700197220 */ /* 0x000fe20000410000 */
[----:B------:R-:W-:-:S03]  /*3540*/  FMUL.FTZ R22, R23, 0.5 ;  /* 0x3f00000017167820 */ /* 0x000fc60000410000 */
[----:B------:R-:W-:-:S04]  /*3550*/  FFMA R0, -R25, R25, R0 ;  /* 0x0000001919007223 */ /* 0x000fc80000000100 */
[----:B------:R-:W-:-:S07]  /*3560*/  FFMA R25, R0, R22, R25 ;  /* 0x0000001600197223 */ /* 0x000fce0000000019 */
.L_x_78:
[----:B------:R-:W-:Y:S05]  /*3570*/  BSYNC.RECONVERGENT B1 ;  /* 0x0000000000017941 */ /* 0x000fea0003800200 */
.L_x_76:
        /* <DEDUP_REMOVED lines=8> */
.L_x_80:
[----:B------:R-:W0:Y:S02]  /*3600*/  MUFU.RCP R22, R25 ;  /* 0x0000001900167308 */ /* 0x000e240000001000 */
[----:B0-----:R-:W-:-:S04]  /*3610*/  FFMA R0, R22, R25, -1 ;  /* 0xbf80000016007423 */ /* 0x001fc80000000019 */
[----:B------:R-:W-:-:S04]  /*3620*/  FADD.FTZ R23, -R0, -RZ ;  /* 0x800000ff00177221 */ /* 0x000fc80000010100 */
[----:B------:R-:W-:-:S07]  /*3630*/  FFMA R22, R22, R23, R22 ;  /* 0x0000001716167223 */ /* 0x000fce0000000016 */
.L_x_81:
[----:B------:R-:W-:Y:S05]  /*3640*/  BSYNC.RECONVERGENT B1 ;  /* 0x0000000000017941 */ /* 0x000fea0003800200 */
.L_x_79:
[----:B------:R-:W-:Y:S01]  /*3650*/  HFMA2 R25, -RZ, RZ, 0, 9.5367431640625e-07 ;  /* 0x00000010ff197431 */ /* 0x000fe200000001ff */
[----:B------:R-:W-:Y:S01]  /*3660*/  MOV R23, 0x14 ;  /* 0x0000001400177802 */ /* 0x000fe20000000f00 */
[----:B------:R-:W-:Y:S02]  /*3670*/  HFMA2 R39, -RZ, RZ, 0, 1.430511474609375e-06 ;  /* 0x00000018ff277431 */ /* 0x000fe400000001ff */
[-C--:B------:R-:W-:Y:S01]  /*3680*/  FMUL R20, R20, R22.reuse ;  /* 0x0000001614147220 */ /* 0x080fe20000400000 */
[----:B------:R-:W-:Y:S02]  /*3690*/  VIADD R5, R5, 0x1 ;  /* 0x0000000105057836 */ /* 0x000fe40000000000 */
[----:B------:R-:W-:Y:S01]  /*36a0*/  FMUL R19, R19, R22 ;  /* 0x0000001613137220 */ /* 0x000fe20000400000 */
[----:B------:R-:W-:Y:S02]  /*36b0*/  IMAD R0, R34, 0x2c, R23 ;  /* 0x0000002c22007824 */ /* 0x000fe400078e0217 */
[----:B------:R-:W-:Y:S01]  /*36c0*/  FMUL R24, R32, R20 ;  /* 0x0000001420187220 */ /* 0x000fe20000400000 */
[----:B------:R-:W-:Y:S01]  /*36d0*/  FMUL R21, R21, R22 ;  /* 0x0000001615157220 */ /* 0x000fe20000400000 */
[----:B------:R-:W-:Y:S01]  /*36e0*/  ISETP.NE.AND P0, PT, R5, 0x4, PT ;  /* 0x000000040500780c */ /* 0x000fe20003f05270 */
[----:B------:R-:W-:-:S02]  /*36f0*/  IMAD R25, R34, 0x2c, R25 ;  /* 0x0000002c22197824 */ /* 0x000fc400078e0219 */
[C---:B------:R-:W-:Y:S01]  /*3700*/  FFMA R24, R35.reuse, R19, R24 ;  /* 0x0000001323187223 */ /* 0x040fe20000000018 */
[----:B------:R-:W-:Y:S01]  /*3710*/  IMAD R23, R34, 0x2c, R39 ;  /* 0x0000002c22177824 */ /* 0x000fe200078e0227 */
[----:B------:R-:W0:Y:S01]  /*3720*/  LDC R0, c[0x3][R0] ;  /* 0x00c0000000007b82 */ /* 0x000e220000000800 */
[----:B------:R-:W-:Y:S01]  /*3730*/  FFMA R8, R35, 0.050000000745058059692, R8 ;  /* 0x3d4ccccd23087823 */ /* 0x000fe20000000008 */
[C---:B------:R-:W-:Y:S01]  /*3740*/  FFMA R35, R33.reuse, R21, R24 ;  /* 0x0000001521237223 */ /* 0x040fe20000000018 */
[----:B------:R-:W-:Y:S01]  /*3750*/  FFMA R7, R32, 0.050000000745058059692, R7 ;  /* 0x3d4ccccd20077823 */ /* 0x000fe20000000007 */
[----:B------:R-:W-:-:S04]  /*3760*/  FFMA R6, R33, 0.050000000745058059692, R6 ;  /* 0x3d4ccccd21067823 */ /* 0x000fc80000000006 */
[----:B------:R-:W1:Y:S08]  /*3770*/  LDC R25, c[0x3][R25] ;  /* 0x00c0000019197b82 */ /* 0x000e700000000800 */
[----:B------:R-:W2:Y:S01]  /*3780*/  LDC R23, c[0x3][R23] ;  /* 0x00c0000017177b82 */ /* 0x000ea20000000800 */
[----:B0-----:R-:W-:-:S04]  /*3790*/  FMUL R3, R0, R3 ;  /* 0x0000000300037220 */ /* 0x001fc80000400000 */
[----:B------:R-:W-:Y:S01]  /*37a0*/  FMUL R22, R3, R35 ;  /* 0x0000002303167220 */ /* 0x000fe20000400000 */
[----:B-1----:R-:W-:-:S03]  /*37b0*/  FMUL R4, R25, R4 ;  /* 0x0000000419047220 */ /* 0x002fc60000400000 */
[-C--:B------:R-:W-:Y:S01]  /*37c0*/  FFMA R3, R3, R35.reuse, R22 ;  /* 0x0000002303037223 */ /* 0x080fe20000000016 */
[----:B------:R-:W-:Y:S01]  /*37d0*/  FMUL R39, R4, R35 ;  /* 0x0000002304277220 */ /* 0x000fe20000400000 */
[----:B--2---:R-:W-:-:S03]  /*37e0*/  FMUL R2, R23, R2 ;  /* 0x0000000217027220 */ /* 0x004fc60000400000 */
[-C--:B------:R-:W-:Y:S01]  /*37f0*/  FFMA R4, R4, R35.reuse, R39 ;  /* 0x0000002304047223 */ /* 0x080fe20000000027 */
[----:B------:R-:W-:-:S04]  /*3800*/  FMUL R41, R2, R35 ;  /* 0x0000002302297220 */ /* 0x000fc80000400000 */
[----:B------:R-:W-:Y:S01]  /*3810*/  FFMA R2, R2, R35, R41 ;  /* 0x0000002302027223 */ /* 0x000fe20000000029 */
[----:B------:R-:W-:Y:S06]  /*3820*/  @P0 BRA `(.L_x_82) ;  /* 0xffffffcc00680947 */ /* 0x000fec000383ffff */
.L_x_47:
[----:B------:R-:W-:Y:S05]  /*3830*/  BSYNC.RECONVERGENT B0 ;  /* 0x0000000000007941 */ /* 0x000fea0003800200 */
.L_x_6:
[----:B------:R-:W-:Y:S01]  /*3840*/  UIADD3 UR4, UPT, UPT, UR4, 0x1, URZ ;  /* 0x0000000104047890 */ /* 0x000fe2000fffe0ff */
[----:B------:R-:W-:Y:S01]  /*3850*/  FFMA R13, R36, 3.0517578125e-05, R13 ;  /* 0x38000000240d7823 */ /* 0x000fe2000000000d */
[----:B------:R-:W-:Y:S01]  /*3860*/  FFMA R12, R37, 3.0517578125e-05, R12 ;  /* 0x38000000250c7823 */ /* 0x000fe2000000000c */
[----:B------:R-:W-:Y:S01]  /*3870*/  FFMA R11, R38, 3.0517578125e-05, R11 ;  /* 0x38000000260b7823 */ /* 0x000fe2000000000b */
[----:B------:R-:W-:-:S09]  /*3880*/  UISETP.NE.AND UP0, UPT, UR4, 0x8000, UPT ;  /* 0x000080000400788c */ /* 0x000fd2000bf05270 */
[----:B------:R-:W-:Y:S05]  /*3890*/  BRA.U UP0, `(.L_x_83) ;  /* 0xffffffc900d47547 */ /* 0x000fea000b83ffff */
[----:B------:R-:W0:Y:S01]  /*38a0*/  LDC.64 R2, c[0x0][0x380] ;  /* 0x0000e000ff027b82 */ /* 0x000e220000000a00 */
[----:B------:R-:W-:Y:S01]  /*38b0*/  IMAD R17, R18, -0x400, R17 ;  /* 0xfffffc0012117824 */ /* 0x000fe200078e0211 */
[----:B------:R-:W-:Y:S02]  /*38c0*/  FSETP.GEU.AND P0, PT, R13, RZ, PT ;  /* 0x000000ff0d00720b */ /* 0x000fe40003f0e000 */
[----:B------:R-:W-:Y:S02]  /*38d0*/  FSETP.GEU.AND P1, PT, R12, RZ, PT ;  /* 0x000000ff0c00720b */ /* 0x000fe40003f2e000 */
[----:B------:R-:W-:Y:S02]  /*38e0*/  IADD3 R17, PT, PT, R17, 0xffc00, RZ ;  /* 0x000ffc0011117810 */ /* 0x000fe40007ffe0ff */
[----:B------:R-:W-:Y:S02]  /*38f0*/  FSETP.GEU.AND P2, PT, R11, RZ, PT ;  /* 0x000000ff0b00720b */ /* 0x000fe40003f4e000 */
[----:B------:R-:W-:-:S02]  /*3900*/  FMNMX.NAN R13, R13, 1, PT ;  /* 0x3f8000000d0d7809 */ /* 0x000fc40003820000 */
[----:B------:R-:W-:Y:S02]  /*3910*/  FMNMX.NAN R12, R12, 1, PT ;  /* 0x3f8000000c0c7809 */ /* 0x000fe40003820000 */
[----:B------:R-:W-:Y:S02]  /*3920*/  FMNMX.NAN R11, R11, 1, PT ;  /* 0x3f8000000b0b7809 */ /* 0x000fe40003820000 */
[----:B------:R-:W-:Y:S02]  /*3930*/  FSEL R13, R13, RZ, P0 ;  /* 0x000000ff0d0d7208 */ /* 0x000fe40000000000 */
[----:B------:R-:W-:Y:S02]  /*3940*/  FSEL R5, R12, RZ, P1 ;  /* 0x000000ff0c057208 */ /* 0x000fe40000800000 */
[----:B------:R-:W-:Y:S01]  /*3950*/  FSEL R11, R11, RZ, P2 ;  /* 0x000000ff0b0b7208 */ /* 0x000fe20001000000 */
[----:B0-----:R-:W-:-:S05]  /*3960*/  IMAD.WIDE.U32 R2, R17, 0xc, R2 ;  /* 0x0000000c11027825 */ /* 0x001fca00078e0002 */
[----:B------:R-:W-:Y:S04]  /*3970*/  STG.E desc[UR8][R2.64], R13 ;  /* 0x0000000d02007986 */ /* 0x000fe8000c101908 */
[----:B------:R-:W-:Y:S04]  /*3980*/  STG.E desc[UR8][R2.64+0x4], R5 ;  /* 0x0000040502007986 */ /* 0x000fe8000c101908 */
[----:B------:R-:W-:Y:S01]  /*3990*/  STG.E desc[UR8][R2.64+0x8], R11 ;  /* 0x0000080b02007986 */ /* 0x000fe2000c101908 */
[----:B------:R-:W-:Y:S05]  /*39a0*/  EXIT ;  /* 0x000000000000794d */ /* 0x000fea0003800000 */
        .weak           $__internal_0_$__cuda_sm20_rcp_rn_f32_slowpath
        .type           $__internal_0_$__cuda_sm20_rcp_rn_f32_slowpath,@function
        .size           $__internal_0_$__cuda_sm20_rcp_rn_f32_slowpath,($__internal_1_$__cuda_sm20_sqrt_rn_f32_slowpath - $__internal_0_$__cuda_sm20_rcp_rn_f32_slowpath)
$__internal_0_$__cuda_sm20_rcp_rn_f32_slowpath:
[----:B------:R-:W-:Y:S01]  /*39b0*/  SHF.L.U32 R0, R25, 0x1, RZ ;  /* 0x0000000119007819 */ /* 0x000fe200000006ff */
[----:B------:R-:W-:Y:S03]  /*39c0*/  BSSY.RECONVERGENT B2, `(.L_x_84) ;  /* 0x0000030000027945 */ /* 0x000fe60003800200 */
[----:B------:R-:W-:-:S04]  /*39d0*/  SHF.R.U32.HI R0, RZ, 0x18, R0 ;  /* 0x00000018ff007819 */ /* 0x000fc80000011600 */
[----:B------:R-:W-:-:S13]  /*39e0*/  ISETP.NE.U32.AND P0, PT, R0, RZ, PT ;  /* 0x000000ff0000720c */ /* 0x000fda0003f05070 */
[----:B------:R-:W-:Y:S05]  /*39f0*/  @P0 BRA `(.L_x_85) ;  /* 0x0000000000280947 */ /* 0x000fea0003800000 */
[----:B------:R-:W-:-:S04]  /*3a00*/  SHF.L.U32 R0, R25, 0x1, RZ ;  /* 0x0000000119007819 */ /* 0x000fc800000006ff */
[----:B------:R-:W-:-:S13]  /*3a10*/  ISETP.NE.AND P0, PT, R0, RZ, PT ;  /* 0x000000ff0000720c */ /* 0x000fda0003f05270 */
[----:B------:R-:W-:Y:S01]  /*3a20*/  @P0 FFMA R23, R25, 1.84467440737095516160e+19, RZ ;  /* 0x5f80000019170823 */ /* 0x000fe200000000ff */
[----:B------:R-:W-:Y:S08]  /*3a30*/  @!P0 MUFU.RCP R22, R25 ;  /* 0x0000001900168308 */ /* 0x000ff00000001000 */
[----:B------:R-:W0:Y:S02]  /*3a40*/  @P0 MUFU.RCP R0, R23 ;  /* 0x0000001700000308 */ /* 0x000e240000001000 */
[----:B0-----:R-:W-:-:S04]  /*3a50*/  @P0 FFMA R39, R23, R0, -1 ;  /* 0xbf80000017270423 */ /* 0x001fc80000000000 */
[----:B------:R-:W-:-:S04]  /*3a60*/  @P0 FADD.FTZ R39, -R39, -RZ ;  /* 0x800000ff27270221 */ /* 0x000fc80000010100 */
[----:B------:R-:W-:-:S04]  /*3a70*/  @P0 FFMA R39, R0, R39, R0 ;  /* 0x0000002700270223 */ /* 0x000fc80000000000 */
[----:B------:R-:W-:Y:S01]  /*3a80*/  @P0 FFMA R22, R39, 1.84467440737095516160e+19, RZ ;  /* 0x5f80000027160823 */ /* 0x000fe200000000ff */
[----:B------:R-:W-:Y:S06]  /*3a90*/  BRA `(.L_x_86) ;  /* 0x0000000000887947 */ /* 0x000fec0003800000 */
.L_x_85:
[----:B------:R-:W-:-:S05]  /*3aa0*/  VIADD R22, R0, 0xffffff03 ;  /* 0xffffff0300167836 */ /* 0x000fca0000000000 */
[----:B------:R-:W-:-:S13]  /*3ab0*/  ISETP.GT.U32.AND P0, PT, R22, 0x1, PT ;  /* 0x000000011600780c */ /* 0x000fda0003f04070 */
[----:B------:R-:W-:Y:S05]  /*3ac0*/  @P0 BRA `(.L_x_87) ;  /* 0x0000000000780947 */ /* 0x000fea0003800000 */
[----:B------:R-:W-:Y:S01]  /*3ad0*/  LOP3.LUT R45, R25, 0x7fffff, RZ, 0xc0, !PT ;  /* 0x007fffff192d7812 */ /* 0x000fe200078ec0ff */
[----:B------:R-:W-:-:S03]  /*3ae0*/  HFMA2 R23, -RZ, RZ, 0, 1.78813934326171875e-07 ;  /* 0x00000003ff177431 */ /* 0x000fc600000001ff */
[----:B------:R-:W-:-:S04]  /*3af0*/  LOP3.LUT R45, R45, 0x3f800000, RZ, 0xfc, !PT ;  /* 0x3f8000002d2d7812 */ /* 0x000fc800078efcff */
[----:B------:R-:W0:Y:S01]  /*3b00*/  MUFU.RCP R40, R45 ;  /* 0x0000002d00287308 */ /* 0x000e220000001000 */
[----:B------:R-:W-:Y:S01]  /*3b10*/  SHF.L.U32 R23, R23, R22, RZ ;  /* 0x0000001617177219 */ /* 0x000fe200000006ff */
[----:B0-----:R-:W-:-:S04]  /*3b20*/  FFMA R39, R45, R40, -1 ;  /* 0xbf8000002d277423 */ /* 0x001fc80000000028 */
[----:B------:R-:W-:-:S04]  /*3b30*/  FADD.FTZ R39, -R39, -RZ ;  /* 0x800000ff27277221 */ /* 0x000fc80000010100 */
[CCC-:B------:R-:W-:Y:S01]  /*3b40*/  FFMA.RM R42, R40.reuse, R39.reuse, R40.reuse ;  /* 0x00000027282a7223 */ /* 0x1c0fe20000004028 */
[----:B------:R-:W-:-:S04]  /*3b50*/  FFMA.RP R39, R40, R39, R40 ;  /* 0x0000002728277223 */ /* 0x000fc80000008028 */
[C---:B------:R-:W-:Y:S02]  /*3b60*/  LOP3.LUT R40, R42.reuse, 0x7fffff, RZ, 0xc0, !PT ;  /* 0x007fffff2a287812 */ /* 0x040fe400078ec0ff */
[----:B------:R-:W-:Y:S02]  /*3b70*/  FSETP.NEU.FTZ.AND P0, PT, R42, R39, PT ;  /* 0x000000272a00720b */ /* 0x000fe40003f1d000 */
[----:B------:R-:W-:Y:S02]  /*3b80*/  LOP3.LUT R40, R40, 0x800000, RZ, 0xfc, !PT ;  /* 0x0080000028287812 */ /* 0x000fe400078efcff */
[----:B------:R-:W-:Y:S02]  /*3b90*/  SEL R39, RZ, 0xffffffff, !P0 ;  /* 0xffffffffff277807 */ /* 0x000fe40004000000 */
[----:B------:R-:W-:Y:S02]  /*3ba0*/  LOP3.LUT R23, R23, R40, RZ, 0xc0, !PT ;  /* 0x0000002817177212 */ /* 0x000fe400078ec0ff */
[----:B------:R-:W-:-:S02]  /*3bb0*/  IADD3 R39, PT, PT, -R39, RZ, RZ ;  /* 0x000000ff27277210 */ /* 0x000fc40007ffe1ff */
[-C--:B------:R-:W-:Y:S02]  /*3bc0*/  SHF.R.U32.HI R23, RZ, R22.reuse, R23 ;  /* 0x00000016ff177219 */ /* 0x080fe40000011617 */
[----:B------:R-:W-:Y:S02]  /*3bd0*/  LOP3.LUT P1, RZ, R39, R22, R40, 0xf8, !PT ;  /* 0x0000001627ff7212 */ /* 0x000fe4000782f828 */
[C---:B------:R-:W-:Y:S02]  /*3be0*/  LOP3.LUT P0, RZ, R23.reuse, 0x1, RZ, 0xc0, !PT ;  /* 0x0000000117ff7812 */ /* 0x040fe4000780c0ff */
[----:B------:R-:W-:Y:S01]  /*3bf0*/  LOP3.LUT P2, RZ, R23, 0x2, RZ, 0xc0, !PT ;  /* 0x0000000217ff7812 */ /* 0x000fe2000784c0ff */
[----:B------:R-:W-:-:S03]  /*3c00*/  VIADD R23, R0, 0xffffff04 ;  /* 0xffffff0400177836 */ /* 0x000fc60000000000 */
[----:B------:R-:W-:Y:S02]  /*3c10*/  PLOP3.LUT P0, PT, P0, P1, P2, 0xe0, 0x0 ;  /* 0x000000000000781c */ /* 0x000fe40000703c20 */
[----:B------:R-:W-:Y:S02]  /*3c20*/  LOP3.LUT P1, RZ, R25, 0x7fffff, RZ, 0xc0, !PT ;  /* 0x007fffff19ff7812 */ /* 0x000fe4000782c0ff */
[----:B------:R-:W-:-:S04]  /*3c30*/  SEL R22, RZ, 0x1, !P0 ;  /* 0x00000001ff167807 */ /* 0x000fc80004000000 */
[----:B------:R-:W-:-:S04]  /*3c40*/  IADD3 R22, PT, PT, -R22, RZ, RZ ;  /* 0x000000ff16167210 */ /* 0x000fc80007ffe1ff */
[----:B------:R-:W-:Y:S02]  /*3c50*/  ISETP.GE.AND P0, PT, R22, RZ, PT ;  /* 0x000000ff1600720c */ /* 0x000fe40003f06270 */
[----:B------:R-:W-:-:S11]  /*3c60*/  SHF.R.U32.HI R22, RZ, R23, R40 ;  /* 0x00000017ff167219 */ /* 0x000fd60000011628 */
[----:B------:R-:W-:-:S04]  /*3c70*/  @!P0 IADD3 R22, PT, PT, R22, 0x1, RZ ;  /* 0x0000000116168810 */ /* 0x000fc80007ffe0ff */
[----:B------:R-:W-:-:S04]  /*3c80*/  @!P1 SHF.L.U32 R22, R22, 0x1, RZ ;  /* 0x0000000116169819 */ /* 0x000fc800000006ff */
[----:B------:R-:W-:Y:S01]  /*3c90*/  LOP3.LUT R22, R22, 0x80000000, R25, 0xf8, !PT ;  /* 0x8000000016167812 */ /* 0x000fe200078ef819 */
[----:B------:R-:W-:Y:S06]  /*3ca0*/  BRA `(.L_x_86) ;  /* 0x0000000000047947 */ /* 0x000fec0003800000 */
.L_x_87:
[----:B------:R0:W1:Y:S02]  /*3cb0*/  MUFU.RCP R22, R25 ;  /* 0x0000001900167308 */ /* 0x0000640000001000 */
.L_x_86:
[----:B------:R-:W-:Y:S05]  /*3cc0*/  BSYNC.RECONVERGENT B2 ;  /* 0x0000000000027941 */ /* 0x000fea0003800200 */
.L_x_84:
[----:B0-----:R-:W-:-:S04]  /*3cd0*/  MOV R25, 0x0 ;  /* 0x0000000000197802 */ /* 0x001fc80000000f00 */
[----:B-1----:R-:W-:Y:S05]  /*3ce0*/  RET.REL.NODEC R24 `(_Z17PathTracingKernelP6float3) ;  /* 0xffffffc018c47950 */ /* 0x002fea0003c3ffff */
        .weak           $__internal_1_$__cuda_sm20_sqrt_rn_f32_slowpath
        .type           $__internal_1_$__cuda_sm20_sqrt_rn_f32_slowpath,@function
        .size           $__internal_1_$__cuda_sm20_sqrt_rn_f32_slowpath,(.L_x_91 - $__internal_1_$__cuda_sm20_sqrt_rn_f32_slowpath)
$__internal_1_$__cuda_sm20_sqrt_rn_f32_slowpath:
[----:B------:R-:W-:-:S13]  /*3cf0*/  LOP3.LUT P0, RZ, R0, 0x7fffffff, RZ, 0xc0, !PT ;  /* 0x7fffffff00ff7812 */ /* 0x000fda000780c0ff */
[----:B------:R-:W-:Y:S01]  /*3d00*/  @!P0 IMAD.MOV.U32 R25, RZ, RZ, R0 ;  /* 0x000000ffff198224 */ /* 0x000fe200078e0000 */
[----:B------:R-:W-:Y:S06]  /*3d10*/  @!P0 BRA `(.L_x_88) ;  /* 0x0000000000408947 */ /* 0x000fec0003800000 */
[----:B------:R-:W-:-:S13]  /*3d20*/  FSETP.GEU.FTZ.AND P0, PT, R0, RZ, PT ;  /* 0x000000ff0000720b */ /* 0x000fda0003f1e000 */
[----:B------:R-:W-:Y:S01]  /*3d30*/  @!P0 MOV R25, 0x7fffffff ;  /* 0x7fffffff00198802 */ /* 0x000fe20000000f00 */
[----:B------:R-:W-:Y:S06]  /*3d40*/  @!P0 BRA `(.L_x_88) ;  /* 0x0000000000348947 */ /* 0x000fec0003800000 */
[----:B------:R-:W-:-:S13]  /*3d50*/  FSETP.GTU.FTZ.AND P0, PT, |R0|, +INF , PT ;  /* 0x7f8000000000780b */ /* 0x000fda0003f1c200 */
[----:B------:R-:W-:Y:S01]  /*3d60*/  @P0 FADD.FTZ R25, R0, 1 ;  /* 0x3f80000000190421 */ /* 0x000fe20000010000 */
[----:B------:R-:W-:Y:S06]  /*3d70*/  @P0 BRA `(.L_x_88) ;  /* 0x0000000000280947 */ /* 0x000fec0003800000 */
[----:B------:R-:W-:-:S13]  /*3d80*/  FSETP.NEU.FTZ.AND P0, PT, |R0|, +INF , PT ;  /* 0x7f8000000000780b */ /* 0x000fda0003f1d200 */
[----:B------:R-:W-:-:S04]  /*3d90*/  @P0 FFMA R40, R0, 1.84467440737095516160e+19, RZ ;  /* 0x5f80000000280823 */ /* 0x000fc800000000ff */
[----:B------:R-:W0:Y:S02]  /*3da0*/  @P0 MUFU.RSQ R39, R40 ;  /* 0x0000002800270308 */ /* 0x000e240000001400 */
[----:B0-----:R-:W-:Y:S01]  /*3db0*/  @P0 FMUL.FTZ R23, R40, R39 ;  /* 0x0000002728170220 */ /* 0x001fe20000410000 */
[----:B------:R-:W-:-:S03]  /*3dc0*/  @P0 FMUL.FTZ R24, R39, 0.5 ;  /* 0x3f00000027180820 */ /* 0x000fc60000410000 */
[----:B------:R-:W-:-:S04]  /*3dd0*/  @P0 FADD.FTZ R25, -R23, -RZ ;  /* 0x800000ff17190221 */ /* 0x000fc80000010100 */
[----:B------:R-:W-:Y:S01]  /*3de0*/  @P0 FFMA R42, R23, R25, R40 ;  /* 0x00000019172a0223 */ /* 0x000fe20000000028 */
[----:B------:R-:W-:-:S03]  /*3df0*/  @!P0 MOV R25, R0 ;  /* 0x0000000000198202 */ /* 0x000fc60000000f00 */
[----:B------:R-:W-:-:S04]  /*3e00*/  @P0 FFMA R24, R42, R24, R23 ;  /* 0x000000182a180223 */ /* 0x000fc80000000017 */
[----:B------:R-:W-:-:S07]  /*3e10*/  @P0 FMUL.FTZ R25, R24, 2.3283064365386962891e-10 ;  /* 0x2f80000018190820 */ /* 0x000fce0000410000 */
.L_x_88:
[----:B------:R-:W-:-:S04]  /*3e20*/  HFMA2 R23, -RZ, RZ, 0, 0 ;  /* 0x00000000ff177431 */ /* 0x000fc800000001ff */
[----:B------:R-:W-:Y:S05]  /*3e30*/  RET.REL.NODEC R22 `(_Z17PathTracingKernelP6float3) ;  /* 0xffffffc016707950 */ /* 0x000fea0003c3ffff */
.L_x_89:
[----:B------:R-:W-:-:S00]  /*3e40*/  BRA `(.L_x_89) ;  /* 0xfffffffc00fc7947 */ /* 0x000fc0000383ffff */
[----:B------:R-:W-:-:S00]  /*3e50*/  NOP ;  /* 0x0000000000007918 */ /* 0x000fc00000000000 */
        /* <DEDUP_REMOVED lines=10> */
.L_x_91:


//--------------------- .nv.global.init           --------------------------
	.section	.nv.global.init,"aw",@progbits
	.align	4
.nv.global.init:
	.type		__cudart_i2opi_f,@object
	.size		__cudart_i2opi_f,(.L_1 - __cudart_i2opi_f)
__cudart_i2opi_f:
        /*0000*/ 	.byte	0x41, 0x90, 0x43, 0x3c, 0x99, 0x95, 0x62, 0xdb, 0xc0, 0xdd, 0x34, 0xf5, 0xd1, 0x57, 0x27, 0xfc
        /*0010*/ 	.byte	0x29, 0x15, 0x44, 0x4e, 0x6e, 0x83, 0xf9, 0xa2
.L_1:


//--------------------- .nv.shared.reserved.0     --------------------------
	.section	.nv.shared.reserved.0,"aw",@nobits
	.weak		__nv_reservedSMEM_offset_0_alias
	.size		__nv_reservedSMEM_offset_0_alias, 0, 64
	.other		__nv_reservedSMEM_offset_0_alias,@"STO_CUDA_RESERVED_SHARED STV_DEFAULT"
__nv_reservedSMEM_offset_0_alias:
	.zero		0
	.zero		64


//--------------------- .nv.constant0._Z17PathTracingKernelP6float3 --------------------------
	.section	.nv.constant0._Z17PathTracingKernelP6float3,"a",@progbits
	.sectionflags	@""
	.align	4
.nv.constant0._Z17PathTracingKernelP6float3:
	.zero		904


//--------------------- SYMBOLS --------------------------

	.type		.nv.reservedSmem.offset0,@object
	.size		.nv.reservedSmem.offset0,0x4
